//
// Generated by NVIDIA NVVM Compiler
//
// Compiler Build ID: CL-36424714
// Cuda compilation tools, release 13.0, V13.0.88
// Based on NVVM 20.0.0
//

.version 9.0
.target sm_100
.address_size 64

// _ZZ15_transpose_dsumPdiiE5block has been demoted
// _ZZ15_transpose_zsumPdiiE6blockR has been demoted
// _ZZ15_transpose_zsumPdiiE6blockI has been demoted

.entry _Z15_transpose_dsumPdii(
	.param .u64 .ptr .align 1 _Z15_transpose_dsumPdii_param_0,
	.param .u32 _Z15_transpose_dsumPdii_param_1,
	.param .u32 _Z15_transpose_dsumPdii_param_2
)
{
	.reg .pred 	%p<29>;
	.reg .b32 	%r<39>;
	.reg .b64 	%rd<44>;
	.reg .b64 	%fd<31>;
	// demoted variable
	.shared .align 8 .b8 _ZZ15_transpose_dsumPdiiE5block[2048];
	ld.param.u64 	%rd30, [_Z15_transpose_dsumPdii_param_0];
	ld.param.u32 	%r21, [_Z15_transpose_dsumPdii_param_1];
	ld.param.u32 	%r22, [_Z15_transpose_dsumPdii_param_2];
	cvta.to.global.u64 	%rd1, %rd30;
	mov.u32 	%r1, %ctaid.x;
	mov.u32 	%r2, %ctaid.y;
	setp.gt.u32 	%p3, %r1, %r2;
	@%p3 bra 	$L__BB0_48;
	shl.b32 	%r23, %r1, 4;
	shl.b32 	%r24, %r2, 4;
	mov.u32 	%r3, %tid.x;
	add.s32 	%r4, %r23, %r3;
	cvt.u64.u32 	%rd31, %r4;
	mov.u32 	%r5, %tid.y;
	add.s32 	%r6, %r24, %r5;
	cvt.u64.u32 	%rd32, %r6;
	add.s32 	%r7, %r24, %r3;
	cvt.u64.u32 	%rd33, %r7;
	add.s32 	%r8, %r23, %r5;
	cvt.u64.u32 	%rd34, %r8;
	mul.lo.s32 	%r9, %r21, %r21;
	cvt.s64.s32 	%rd35, %r21;
	mad.lo.s64 	%rd2, %rd35, %rd32, %rd31;
	mad.lo.s64 	%rd3, %rd35, %rd34, %rd33;
	setp.lt.s32 	%p4, %r22, 1;
	@%p4 bra 	$L__BB0_48;
	max.u32 	%r27, %r4, %r6;
	setp.lt.u32 	%p1, %r27, %r21;
	shl.b32 	%r28, %r5, 7;
	mov.u32 	%r29, _ZZ15_transpose_dsumPdiiE5block;
	add.s32 	%r30, %r29, %r28;
	shl.b32 	%r31, %r3, 3;
	add.s32 	%r10, %r30, %r31;
	max.u32 	%r32, %r7, %r8;
	setp.lt.u32 	%p2, %r32, %r21;
	shl.b32 	%r33, %r3, 7;
	add.s32 	%r34, %r29, %r33;
	shl.b32 	%r35, %r5, 3;
	add.s32 	%r11, %r34, %r35;
	and.b32  	%r12, %r22, 3;
	setp.lt.u32 	%p5, %r22, 4;
	mov.b32 	%r37, 0;
	@%p5 bra 	$L__BB0_37;
	and.b32  	%r37, %r22, 2147483644;
	neg.s32 	%r36, %r37;
	shl.b64 	%rd4, %rd2, 3;
	mul.wide.u32 	%rd36, %r9, 8;
	add.s64 	%rd5, %rd4, %rd36;
	shl.b64 	%rd6, %rd3, 3;
	add.s64 	%rd7, %rd6, %rd36;
	mul.wide.u32 	%rd37, %r9, 16;
	add.s64 	%rd8, %rd37, %rd4;
	add.s64 	%rd9, %rd37, %rd6;
	mul.wide.u32 	%rd38, %r9, 24;
	add.s64 	%rd10, %rd38, %rd4;
	add.s64 	%rd11, %rd38, %rd6;
	not.pred 	%p6, %p1;
	not.pred 	%p7, %p2;
	mov.u64 	%rd42, %rd1;
$L__BB0_4:
	add.s64 	%rd13, %rd42, %rd4;
	@%p6 bra 	$L__BB0_6;
	ld.global.f64 	%fd1, [%rd13];
	st.shared.f64 	[%r10], %fd1;
$L__BB0_6:
	bar.sync 	0;
	add.s64 	%rd14, %rd42, %rd6;
	@%p7 bra 	$L__BB0_8;
	ld.global.f64 	%fd2, [%rd14];
	ld.shared.f64 	%fd3, [%r11];
	add.f64 	%fd4, %fd2, %fd3;
	st.shared.f64 	[%r11], %fd4;
$L__BB0_8:
	bar.sync 	0;
	@%p6 bra 	$L__BB0_10;
	ld.shared.f64 	%fd5, [%r10];
	st.global.f64 	[%rd13], %fd5;
$L__BB0_10:
	@%p7 bra 	$L__BB0_12;
	ld.shared.f64 	%fd6, [%r11];
	st.global.f64 	[%rd14], %fd6;
$L__BB0_12:
	bar.sync 	0;
	add.s64 	%rd15, %rd42, %rd5;
	@%p6 bra 	$L__BB0_14;
	ld.global.f64 	%fd7, [%rd15];
	st.shared.f64 	[%r10], %fd7;
$L__BB0_14:
	bar.sync 	0;
	add.s64 	%rd16, %rd42, %rd7;
	@%p7 bra 	$L__BB0_16;
	ld.global.f64 	%fd8, [%rd16];
	ld.shared.f64 	%fd9, [%r11];
	add.f64 	%fd10, %fd8, %fd9;
	st.shared.f64 	[%r11], %fd10;
$L__BB0_16:
	bar.sync 	0;
	@%p6 bra 	$L__BB0_18;
	ld.shared.f64 	%fd11, [%r10];
	st.global.f64 	[%rd15], %fd11;
$L__BB0_18:
	@%p7 bra 	$L__BB0_20;
	ld.shared.f64 	%fd12, [%r11];
	st.global.f64 	[%rd16], %fd12;
$L__BB0_20:
	bar.sync 	0;
	add.s64 	%rd17, %rd42, %rd8;
	@%p6 bra 	$L__BB0_22;
	ld.global.f64 	%fd13, [%rd17];
	st.shared.f64 	[%r10], %fd13;
$L__BB0_22:
	bar.sync 	0;
	add.s64 	%rd18, %rd42, %rd9;
	@%p7 bra 	$L__BB0_24;
	ld.global.f64 	%fd14, [%rd18];
	ld.shared.f64 	%fd15, [%r11];
	add.f64 	%fd16, %fd14, %fd15;
	st.shared.f64 	[%r11], %fd16;
$L__BB0_24:
	bar.sync 	0;
	@%p6 bra 	$L__BB0_26;
	ld.shared.f64 	%fd17, [%r10];
	st.global.f64 	[%rd17], %fd17;
$L__BB0_26:
	@%p7 bra 	$L__BB0_28;
	ld.shared.f64 	%fd18, [%r11];
	st.global.f64 	[%rd18], %fd18;
$L__BB0_28:
	bar.sync 	0;
	add.s64 	%rd19, %rd42, %rd10;
	@%p6 bra 	$L__BB0_30;
	ld.global.f64 	%fd19, [%rd19];
	st.shared.f64 	[%r10], %fd19;
$L__BB0_30:
	bar.sync 	0;
	add.s64 	%rd20, %rd42, %rd11;
	@%p7 bra 	$L__BB0_32;
	ld.global.f64 	%fd20, [%rd20];
	ld.shared.f64 	%fd21, [%r11];
	add.f64 	%fd22, %fd20, %fd21;
	st.shared.f64 	[%r11], %fd22;
$L__BB0_32:
	bar.sync 	0;
	@%p6 bra 	$L__BB0_34;
	ld.shared.f64 	%fd23, [%r10];
	st.global.f64 	[%rd19], %fd23;
$L__BB0_34:
	@%p7 bra 	$L__BB0_36;
	ld.shared.f64 	%fd24, [%r11];
	st.global.f64 	[%rd20], %fd24;
$L__BB0_36:
	bar.sync 	0;
	add.s32 	%r36, %r36, 4;
	mul.wide.u32 	%rd39, %r9, 32;
	add.s64 	%rd42, %rd42, %rd39;
	setp.ne.s32 	%p22, %r36, 0;
	@%p22 bra 	$L__BB0_4;
$L__BB0_37:
	setp.eq.s32 	%p23, %r12, 0;
	@%p23 bra 	$L__BB0_48;
	shl.b64 	%rd22, %rd3, 3;
	mul.wide.u32 	%rd40, %r37, %r9;
	shl.b64 	%rd41, %rd40, 3;
	add.s64 	%rd43, %rd1, %rd41;
	mul.wide.u32 	%rd24, %r9, 8;
	shl.b64 	%rd25, %rd2, 3;
	neg.s32 	%r38, %r12;
	not.pred 	%p24, %p1;
	not.pred 	%p25, %p2;
$L__BB0_39:
	.pragma "nounroll";
	add.s64 	%rd27, %rd43, %rd25;
	@%p24 bra 	$L__BB0_41;
	ld.global.f64 	%fd25, [%rd27];
	st.shared.f64 	[%r10], %fd25;
$L__BB0_41:
	bar.sync 	0;
	add.s64 	%rd28, %rd43, %rd22;
	@%p25 bra 	$L__BB0_43;
	ld.global.f64 	%fd26, [%rd28];
	ld.shared.f64 	%fd27, [%r11];
	add.f64 	%fd28, %fd26, %fd27;
	st.shared.f64 	[%r11], %fd28;
$L__BB0_43:
	bar.sync 	0;
	@%p24 bra 	$L__BB0_45;
	ld.shared.f64 	%fd29, [%r10];
	st.global.f64 	[%rd27], %fd29;
$L__BB0_45:
	@%p25 bra 	$L__BB0_47;
	ld.shared.f64 	%fd30, [%r11];
	st.global.f64 	[%rd28], %fd30;
$L__BB0_47:
	bar.sync 	0;
	add.s64 	%rd43, %rd43, %rd24;
	add.s32 	%r38, %r38, 1;
	setp.ne.s32 	%p28, %r38, 0;
	@%p28 bra 	$L__BB0_39;
$L__BB0_48:
	ret;

}
.entry _Z15_transpose_zsumPdii(
	.param .u64 .ptr .align 1 _Z15_transpose_zsumPdii_param_0,
	.param .u32 _Z15_transpose_zsumPdii_param_1,
	.param .u32 _Z15_transpose_zsumPdii_param_2
)
{
	.reg .pred 	%p<29>;
	.reg .b32 	%r<45>;
	.reg .b64 	%rd<47>;
	.reg .b64 	%fd<66>;
	// demoted variable
	.shared .align 8 .b8 _ZZ15_transpose_zsumPdiiE6blockR[2048];
	// demoted variable
	.shared .align 8 .b8 _ZZ15_transpose_zsumPdiiE6blockI[2048];
	ld.param.u64 	%rd29, [_Z15_transpose_zsumPdii_param_0];
	ld.param.u32 	%r23, [_Z15_transpose_zsumPdii_param_1];
	ld.param.u32 	%r24, [_Z15_transpose_zsumPdii_param_2];
	cvta.to.global.u64 	%rd1, %rd29;
	mov.u32 	%r1, %ctaid.x;
	mov.u32 	%r2, %ctaid.y;
	setp.gt.u32 	%p3, %r1, %r2;
	@%p3 bra 	$L__BB1_48;
	shl.b32 	%r25, %r1, 4;
	shl.b32 	%r26, %r2, 4;
	mov.u32 	%r3, %tid.x;
	add.s32 	%r4, %r25, %r3;
	cvt.u64.u32 	%rd30, %r4;
	mov.u32 	%r5, %tid.y;
	add.s32 	%r6, %r26, %r5;
	cvt.u64.u32 	%rd31, %r6;
	add.s32 	%r7, %r26, %r3;
	cvt.u64.u32 	%rd32, %r7;
	add.s32 	%r8, %r25, %r5;
	cvt.u64.u32 	%rd33, %r8;
	mul.lo.s32 	%r27, %r23, %r23;
	shl.b32 	%r9, %r27, 1;
	cvt.s64.s32 	%rd34, %r23;
	mad.lo.s64 	%rd2, %rd34, %rd31, %rd30;
	mad.lo.s64 	%rd3, %rd34, %rd33, %rd32;
	setp.lt.s32 	%p4, %r24, 1;
	@%p4 bra 	$L__BB1_48;
	max.u32 	%r30, %r4, %r6;
	setp.lt.u32 	%p1, %r30, %r23;
	shl.b32 	%r31, %r5, 7;
	mov.u32 	%r32, _ZZ15_transpose_zsumPdiiE6blockR;
	add.s32 	%r33, %r32, %r31;
	shl.b32 	%r34, %r3, 3;
	add.s32 	%r10, %r33, %r34;
	mov.u32 	%r35, _ZZ15_transpose_zsumPdiiE6blockI;
	add.s32 	%r36, %r35, %r31;
	add.s32 	%r11, %r36, %r34;
	max.u32 	%r37, %r7, %r8;
	setp.lt.u32 	%p2, %r37, %r23;
	shl.b32 	%r38, %r3, 7;
	add.s32 	%r39, %r32, %r38;
	shl.b32 	%r40, %r5, 3;
	add.s32 	%r12, %r39, %r40;
	add.s32 	%r41, %r35, %r38;
	add.s32 	%r13, %r41, %r40;
	and.b32  	%r14, %r24, 3;
	setp.lt.u32 	%p5, %r24, 4;
	mov.b32 	%r43, 0;
	@%p5 bra 	$L__BB1_37;
	and.b32  	%r43, %r24, 2147483644;
	neg.s32 	%r42, %r43;
	shl.b64 	%rd4, %rd2, 4;
	mul.wide.u32 	%rd35, %r9, 8;
	add.s64 	%rd5, %rd4, %rd35;
	shl.b64 	%rd6, %rd3, 4;
	mul.wide.u32 	%rd36, %r9, 24;
	add.s64 	%rd37, %rd36, %rd6;
	add.s64 	%rd7, %rd37, 8;
	mul.wide.u32 	%rd38, %r9, 16;
	add.s64 	%rd8, %rd4, %rd38;
	add.s64 	%rd39, %rd36, %rd4;
	add.s64 	%rd9, %rd39, 8;
	add.s64 	%rd10, %rd6, %rd38;
	not.pred 	%p6, %p1;
	not.pred 	%p7, %p2;
	mov.u64 	%rd45, %rd1;
$L__BB1_4:
	add.s64 	%rd12, %rd45, %rd4;
	@%p6 bra 	$L__BB1_6;
	ld.global.f64 	%fd1, [%rd12];
	st.shared.f64 	[%r10], %fd1;
	ld.global.f64 	%fd2, [%rd12+8];
	st.shared.f64 	[%r11], %fd2;
$L__BB1_6:
	bar.sync 	0;
	add.s64 	%rd13, %rd45, %rd6;
	@%p7 bra 	$L__BB1_8;
	ld.global.f64 	%fd3, [%rd13];
	ld.shared.f64 	%fd4, [%r12];
	add.f64 	%fd5, %fd3, %fd4;
	st.shared.f64 	[%r12], %fd5;
	ld.global.f64 	%fd6, [%rd13+8];
	ld.shared.f64 	%fd7, [%r13];
	sub.f64 	%fd8, %fd7, %fd6;
	st.shared.f64 	[%r13], %fd8;
$L__BB1_8:
	bar.sync 	0;
	@%p6 bra 	$L__BB1_10;
	ld.shared.f64 	%fd9, [%r10];
	st.global.f64 	[%rd12], %fd9;
	ld.shared.f64 	%fd10, [%r11];
	st.global.f64 	[%rd12+8], %fd10;
$L__BB1_10:
	@%p7 bra 	$L__BB1_12;
	ld.shared.f64 	%fd11, [%r12];
	st.global.f64 	[%rd13], %fd11;
	ld.shared.f64 	%fd12, [%r13];
	neg.f64 	%fd13, %fd12;
	st.global.f64 	[%rd13+8], %fd13;
$L__BB1_12:
	bar.sync 	0;
	add.s64 	%rd14, %rd45, %rd5;
	@%p6 bra 	$L__BB1_14;
	ld.global.f64 	%fd14, [%rd14];
	st.shared.f64 	[%r10], %fd14;
	ld.global.f64 	%fd15, [%rd14+8];
	st.shared.f64 	[%r11], %fd15;
$L__BB1_14:
	bar.sync 	0;
	mul.wide.u32 	%rd40, %r9, 8;
	add.s64 	%rd41, %rd6, %rd40;
	add.s64 	%rd15, %rd45, %rd41;
	@%p7 bra 	$L__BB1_16;
	ld.global.f64 	%fd16, [%rd15];
	ld.shared.f64 	%fd17, [%r12];
	add.f64 	%fd18, %fd16, %fd17;
	st.shared.f64 	[%r12], %fd18;
	ld.global.f64 	%fd19, [%rd15+8];
	ld.shared.f64 	%fd20, [%r13];
	sub.f64 	%fd21, %fd20, %fd19;
	st.shared.f64 	[%r13], %fd21;
$L__BB1_16:
	bar.sync 	0;
	@%p6 bra 	$L__BB1_18;
	ld.shared.f64 	%fd22, [%r10];
	st.global.f64 	[%rd14], %fd22;
	ld.shared.f64 	%fd23, [%r11];
	st.global.f64 	[%rd14+8], %fd23;
$L__BB1_18:
	@%p7 bra 	$L__BB1_20;
	ld.shared.f64 	%fd24, [%r12];
	st.global.f64 	[%rd15], %fd24;
	ld.shared.f64 	%fd25, [%r13];
	neg.f64 	%fd26, %fd25;
	st.global.f64 	[%rd15+8], %fd26;
$L__BB1_20:
	bar.sync 	0;
	add.s64 	%rd16, %rd45, %rd8;
	@%p6 bra 	$L__BB1_22;
	ld.global.f64 	%fd27, [%rd16];
	st.shared.f64 	[%r10], %fd27;
	ld.global.f64 	%fd28, [%rd16+8];
	st.shared.f64 	[%r11], %fd28;
$L__BB1_22:
	bar.sync 	0;
	add.s64 	%rd17, %rd45, %rd10;
	@%p7 bra 	$L__BB1_24;
	ld.global.f64 	%fd29, [%rd17];
	ld.shared.f64 	%fd30, [%r12];
	add.f64 	%fd31, %fd29, %fd30;
	st.shared.f64 	[%r12], %fd31;
	ld.global.f64 	%fd32, [%rd17+8];
	ld.shared.f64 	%fd33, [%r13];
	sub.f64 	%fd34, %fd33, %fd32;
	st.shared.f64 	[%r13], %fd34;
$L__BB1_24:
	bar.sync 	0;
	@%p6 bra 	$L__BB1_26;
	ld.shared.f64 	%fd35, [%r10];
	st.global.f64 	[%rd16], %fd35;
	ld.shared.f64 	%fd36, [%r11];
	st.global.f64 	[%rd16+8], %fd36;
$L__BB1_26:
	@%p7 bra 	$L__BB1_28;
	ld.shared.f64 	%fd37, [%r12];
	st.global.f64 	[%rd17], %fd37;
	ld.shared.f64 	%fd38, [%r13];
	neg.f64 	%fd39, %fd38;
	st.global.f64 	[%rd17+8], %fd39;
$L__BB1_28:
	bar.sync 	0;
	add.s64 	%rd18, %rd45, %rd9;
	@%p6 bra 	$L__BB1_30;
	ld.global.f64 	%fd40, [%rd18+-8];
	st.shared.f64 	[%r10], %fd40;
	ld.global.f64 	%fd41, [%rd18];
	st.shared.f64 	[%r11], %fd41;
$L__BB1_30:
	bar.sync 	0;
	add.s64 	%rd19, %rd45, %rd7;
	@%p7 bra 	$L__BB1_32;
	ld.global.f64 	%fd42, [%rd19+-8];
	ld.shared.f64 	%fd43, [%r12];
	add.f64 	%fd44, %fd42, %fd43;
	st.shared.f64 	[%r12], %fd44;
	ld.global.f64 	%fd45, [%rd19];
	ld.shared.f64 	%fd46, [%r13];
	sub.f64 	%fd47, %fd46, %fd45;
	st.shared.f64 	[%r13], %fd47;
$L__BB1_32:
	bar.sync 	0;
	@%p6 bra 	$L__BB1_34;
	ld.shared.f64 	%fd48, [%r10];
	st.global.f64 	[%rd18+-8], %fd48;
	ld.shared.f64 	%fd49, [%r11];
	st.global.f64 	[%rd18], %fd49;
$L__BB1_34:
	@%p7 bra 	$L__BB1_36;
	ld.shared.f64 	%fd50, [%r12];
	st.global.f64 	[%rd19+-8], %fd50;
	ld.shared.f64 	%fd51, [%r13];
	neg.f64 	%fd52, %fd51;
	st.global.f64 	[%rd19], %fd52;
$L__BB1_36:
	bar.sync 	0;
	add.s32 	%r42, %r42, 4;
	mul.wide.u32 	%rd42, %r9, 32;
	add.s64 	%rd45, %rd45, %rd42;
	setp.ne.s32 	%p22, %r42, 0;
	@%p22 bra 	$L__BB1_4;
$L__BB1_37:
	setp.eq.s32 	%p23, %r14, 0;
	@%p23 bra 	$L__BB1_48;
	neg.s32 	%r44, %r14;
	shl.b64 	%rd21, %rd3, 4;
	mul.wide.u32 	%rd43, %r43, %r9;
	shl.b64 	%rd44, %rd43, 3;
	add.s64 	%rd46, %rd1, %rd44;
	mul.wide.u32 	%rd23, %r9, 8;
	shl.b64 	%rd24, %rd2, 4;
	not.pred 	%p24, %p1;
	not.pred 	%p25, %p2;
$L__BB1_39:
	.pragma "nounroll";
	add.s64 	%rd26, %rd46, %rd24;
	@%p24 bra 	$L__BB1_41;
	ld.global.f64 	%fd53, [%rd26];
	st.shared.f64 	[%r10], %fd53;
	ld.global.f64 	%fd54, [%rd26+8];
	st.shared.f64 	[%r11], %fd54;
$L__BB1_41:
	bar.sync 	0;
	add.s64 	%rd27, %rd46, %rd21;
	@%p25 bra 	$L__BB1_43;
	ld.global.f64 	%fd55, [%rd27];
	ld.shared.f64 	%fd56, [%r12];
	add.f64 	%fd57, %fd55, %fd56;
	st.shared.f64 	[%r12], %fd57;
	ld.global.f64 	%fd58, [%rd27+8];
	ld.shared.f64 	%fd59, [%r13];
	sub.f64 	%fd60, %fd59, %fd58;
	st.shared.f64 	[%r13], %fd60;
$L__BB1_43:
	bar.sync 	0;
	@%p24 bra 	$L__BB1_45;
	ld.shared.f64 	%fd61, [%r10];
	st.global.f64 	[%rd26], %fd61;
	ld.shared.f64 	%fd62, [%r11];
	st.global.f64 	[%rd26+8], %fd62;
$L__BB1_45:
	@%p25 bra 	$L__BB1_47;
	ld.shared.f64 	%fd63, [%r12];
	st.global.f64 	[%rd27], %fd63;
	ld.shared.f64 	%fd64, [%r13];
	neg.f64 	%fd65, %fd64;
	st.global.f64 	[%rd27+8], %fd65;
$L__BB1_47:
	bar.sync 	0;
	add.s32 	%r44, %r44, 1;
	setp.ne.s32 	%p28, %r44, 0;
	add.s64 	%rd46, %rd46, %rd23;
	@%p28 bra 	$L__BB1_39;
$L__BB1_48:
	ret;

}


// ===== COMPILED SASS (sm_100) =====

	.target	sm_100

	.elftype	@"ET_EXEC"


//--------------------- .note.nv.tkinfo           --------------------------
	.section	.note.nv.tkinfo,"",@"SHT_NOTE"
	.sectionflags	@"SHF_NOTE_NV_TKINFO"
	.tkinfo
        /*0018*/ 	.word	0x00000002
        /*0030*/ 	.string	""
        /*0030*/ 	.string	"ptxas"
        /*0030*/ 	.string	"Cuda compilation tools, release 13.0, V13.0.88"
        /*0030*/ 	.string	"Build cuda_13.0.r13.0/compiler.36424714_0"
        /*0030*/ 	.string	"-arch sm_100 -m 64 "



//--------------------- .note.nv.cuinfo           --------------------------
	.section	.note.nv.cuinfo,"",@"SHT_NOTE"
	.sectionflags	@"SHF_NOTE_NV_CUINFO"
        /*0018*/ 	.short	0x0002
        /*001a*/ 	.short	0x0064
        /*001c*/ 	.short	0x0082
	.zero		2


//--------------------- .nv.info                  --------------------------
	.section	.nv.info,"",@"SHT_CUDA_INFO"
	.align	4


	//----- nvinfo : EIATTR_REGCOUNT
	.align		4
        /*0000*/ 	.byte	0x04, 0x2f
        /*0002*/ 	.short	(.L_1 - .L_0)
	.align		4
.L_0:
        /*0004*/ 	.word	index@(_Z15_transpose_dsumPdii)
        /*0008*/ 	.word	0x00000026


	//----- nvinfo : EIATTR_FRAME_SIZE
	.align		4
.L_1:
        /*000c*/ 	.byte	0x04, 0x11
        /*000e*/ 	.short	(.L_3 - .L_2)
	.align		4
.L_2:
        /*0010*/ 	.word	index@(_Z15_transpose_dsumPdii)
        /*0014*/ 	.word	0x00000000


	//----- nvinfo : EIATTR_REGCOUNT
	.align		4
.L_3:
        /*0018*/ 	.byte	0x04, 0x2f
        /*001a*/ 	.short	(.L_5 - .L_4)
	.align		4
.L_4:
        /*001c*/ 	.word	index@(_Z15_transpose_zsumPdii)
        /*0020*/ 	.word	0x00000028


	//----- nvinfo : EIATTR_FRAME_SIZE
	.align		4
.L_5:
        /*0024*/ 	.byte	0x04, 0x11
        /*0026*/ 	.short	(.L_7 - .L_6)
	.align		4
.L_6:
        /*0028*/ 	.word	index@(_Z15_transpose_zsumPdii)
        /*002c*/ 	.word	0x00000000


	//----- nvinfo : EIATTR_MIN_STACK_SIZE
	.align		4
.L_7:
        /*0030*/ 	.byte	0x04, 0x12
        /*0032*/ 	.short	(.L_9 - .L_8)
	.align		4
.L_8:
        /*0034*/ 	.word	index@(_Z15_transpose_zsumPdii)
        /*0038*/ 	.word	0x00000000


	//----- nvinfo : EIATTR_MIN_STACK_SIZE
	.align		4
.L_9:
        /*003c*/ 	.byte	0x04, 0x12
        /*003e*/ 	.short	(.L_11 - .L_10)
	.align		4
.L_10:
        /*0040*/ 	.word	index@(_Z15_transpose_dsumPdii)
        /*0044*/ 	.word	0x00000000
.L_11:


//--------------------- .nv.compat                --------------------------
	.section	.nv.compat,"",@"SHT_CUDA_COMPAT_INFO"
	.align	4
        /*0000*/ 	.byte	0x02, 0x09, 0x00, 0x00, 0x02, 0x02, 0x01, 0x00, 0x02, 0x05, 0x05, 0x00, 0x03, 0x07, 0x01, 0x01
        /*0010*/ 	.byte	0x02, 0x03, 0x00, 0x00, 0x02, 0x06, 0x01, 0x00, 0x04, 0x0b, 0x08, 0x00, 0x01, 0x00, 0x00, 0x00
        /*0020*/ 	.byte	0x00, 0x00, 0x00, 0x00


//--------------------- .nv.info._Z15_transpose_zsumPdii --------------------------
	.section	.nv.info._Z15_transpose_zsumPdii,"",@"SHT_CUDA_INFO"
	.sectionflags	@""
	.align	4


	//----- nvinfo : EIATTR_CUDA_API_VERSION
	.align		4
        /*0000*/ 	.byte	0x04, 0x37
        /*0002*/ 	.short	(.L_13 - .L_12)
.L_12:
        /*0004*/ 	.word	0x00000082


	//----- nvinfo : EIATTR_KPARAM_INFO
	.align		4
.L_13:
        /*0008*/ 	.byte	0x04, 0x17
        /*000a*/ 	.short	(.L_15 - .L_14)
.L_14:
        /*000c*/ 	.word	0x00000000
        /*0010*/ 	.short	0x0002
        /*0012*/ 	.short	0x000c
        /*0014*/ 	.byte	0x00, 0xf0, 0x11, 0x00


	//----- nvinfo : EIATTR_KPARAM_INFO
	.align		4
.L_15:
        /*0018*/ 	.byte	0x04, 0x17
        /*001a*/ 	.short	(.L_17 - .L_16)
.L_16:
        /*001c*/ 	.word	0x00000000
        /*0020*/ 	.short	0x0001
        /*0022*/ 	.short	0x0008
        /*0024*/ 	.byte	0x00, 0xf0, 0x11, 0x00


	//----- nvinfo : EIATTR_KPARAM_INFO
	.align		4
.L_17:
        /*0028*/ 	.byte	0x04, 0x17
        /*002a*/ 	.short	(.L_19 - .L_18)
.L_18:
        /*002c*/ 	.word	0x00000000
        /*0030*/ 	.short	0x0000
        /*0032*/ 	.short	0x0000
        /*0034*/ 	.byte	0x00, 0xf5, 0x21, 0x00


	//----- nvinfo : EIATTR_SPARSE_MMA_MASK
	.align		4
.L_19:
        /*0038*/ 	.byte	0x03, 0x50
        /*003a*/ 	.short	0x0000


	//----- nvinfo : EIATTR_MAXREG_COUNT
	.align		4
        /*003c*/ 	.byte	0x03, 0x1b
        /*003e*/ 	.short	0x00ff


	//----- nvinfo : EIATTR_NUM_BARRIERS
	.align		4
        /*0040*/ 	.byte	0x02, 0x4c
        /*0042*/ 	.byte	0x01
	.zero		1


	//----- nvinfo : EIATTR_MERCURY_ISA_VERSION
	.align		4
        /*0044*/ 	.byte	0x03, 0x5f
        /*0046*/ 	.short	0x0101


	//----- nvinfo : EIATTR_VRC_CTA_INIT_COUNT
	.align		4
        /*0048*/ 	.byte	0x02, 0x4a
	.zero		1
	.zero		1


	//----- nvinfo : EIATTR_EXIT_INSTR_OFFSETS
	.align		4
        /*004c*/ 	.byte	0x04, 0x1c
        /*004e*/ 	.short	(.L_21 - .L_20)


	//   ....[0]....
.L_20:
        /*0050*/ 	.word	0x00000040


	//   ....[1]....
        /*0054*/ 	.word	0x00000080


	//   ....[2]....
        /*0058*/ 	.word	0x00000ca0


	//   ....[3]....
        /*005c*/ 	.word	0x00000f70


	//----- nvinfo : EIATTR_CRS_STACK_SIZE
	.align		4
.L_21:
        /*0060*/ 	.byte	0x04, 0x1e
        /*0062*/ 	.short	(.L_23 - .L_22)
.L_22:
        /*0064*/ 	.word	0x00000000


	//----- nvinfo : EIATTR_CBANK_PARAM_SIZE
	.align		4
.L_23:
        /*0068*/ 	.byte	0x03, 0x19
        /*006a*/ 	.short	0x0010


	//----- nvinfo : EIATTR_PARAM_CBANK
	.align		4
        /*006c*/ 	.byte	0x04, 0x0a
        /*006e*/ 	.short	(.L_25 - .L_24)
	.align		4
.L_24:
        /*0070*/ 	.word	index@(.nv.constant0._Z15_transpose_zsumPdii)
        /*0074*/ 	.short	0x0380
        /*0076*/ 	.short	0x0010


	//----- nvinfo : EIATTR_SW_WAR
	.align		4
.L_25:
        /*0078*/ 	.byte	0x04, 0x36
        /*007a*/ 	.short	(.L_27 - .L_26)
.L_26:
        /*007c*/ 	.word	0x00000008
.L_27:


//--------------------- .nv.info._Z15_transpose_dsumPdii --------------------------
	.section	.nv.info._Z15_transpose_dsumPdii,"",@"SHT_CUDA_INFO"
	.sectionflags	@""
	.align	4


	//----- nvinfo : EIATTR_CUDA_API_VERSION
	.align		4
        /*0000*/ 	.byte	0x04, 0x37
        /*0002*/ 	.short	(.L_29 - .L_28)
.L_28:
        /*0004*/ 	.word	0x00000082


	//----- nvinfo : EIATTR_KPARAM_INFO
	.align		4
.L_29:
        /*0008*/ 	.byte	0x04, 0x17
        /*000a*/ 	.short	(.L_31 - .L_30)
.L_30:
        /*000c*/ 	.word	0x00000000
        /*0010*/ 	.short	0x0002
        /*0012*/ 	.short	0x000c
        /*0014*/ 	.byte	0x00, 0xf0, 0x11, 0x00


	//----- nvinfo : EIATTR_KPARAM_INFO
	.align		4
.L_31:
        /*0018*/ 	.byte	0x04, 0x17
        /*001a*/ 	.short	(.L_33 - .L_32)
.L_32:
        /*001c*/ 	.word	0x00000000
        /*0020*/ 	.short	0x0001
        /*0022*/ 	.short	0x0008
        /*0024*/ 	.byte	0x00, 0xf0, 0x11, 0x00


	//----- nvinfo : EIATTR_KPARAM_INFO
	.align		4
.L_33:
        /*0028*/ 	.byte	0x04, 0x17
        /*002a*/ 	.short	(.L_35 - .L_34)
.L_34:
        /*002c*/ 	.word	0x00000000
        /*0030*/ 	.short	0x0000
        /*0032*/ 	.short	0x0000
        /*0034*/ 	.byte	0x00, 0xf5, 0x21, 0x00


	//----- nvinfo : EIATTR_SPARSE_MMA_MASK
	.align		4
.L_35:
        /*0038*/ 	.byte	0x03, 0x50
        /*003a*/ 	.short	0x0000


	//----- nvinfo : EIATTR_MAXREG_COUNT
	.align		4
        /*003c*/ 	.byte	0x03, 0x1b
        /*003e*/ 	.short	0x00ff


	//----- nvinfo : EIATTR_NUM_BARRIERS
	.align		4
        /*0040*/ 	.byte	0x02, 0x4c
        /*0042*/ 	.byte	0x01
	.zero		1


	//----- nvinfo : EIATTR_MERCURY_ISA_VERSION
	.align		4
        /*0044*/ 	.byte	0x03, 0x5f
        /*0046*/ 	.short	0x0101


	//----- nvinfo : EIATTR_VRC_CTA_INIT_COUNT
	.align		4
        /*0048*/ 	.byte	0x02, 0x4a
	.zero		1
	.zero		1


	//----- nvinfo : EIATTR_EXIT_INSTR_OFFSETS
	.align		4
        /*004c*/ 	.byte	0x04, 0x1c
        /*004e*/ 	.short	(.L_37 - .L_36)


	//   ....[0]....
.L_36:
        /*0050*/ 	.word	0x00000040


	//   ....[1]....
        /*0054*/ 	.word	0x00000080


	//   ....[2]....
        /*0058*/ 	.word	0x000009d0


	//   ....[3]....
        /*005c*/ 	.word	0x00000bf0


	//----- nvinfo : EIATTR_CRS_STACK_SIZE
	.align		4
.L_37:
        /*0060*/ 	.byte	0x04, 0x1e
        /*0062*/ 	.short	(.L_39 - .L_38)
.L_38:
        /*0064*/ 	.word	0x00000000


	//----- nvinfo : EIATTR_CBANK_PARAM_SIZE
	.align		4
.L_39:
        /*0068*/ 	.byte	0x03, 0x19
        /*006a*/ 	.short	0x0010


	//----- nvinfo : EIATTR_PARAM_CBANK
	.align		4
        /*006c*/ 	.byte	0x04, 0x0a
        /*006e*/ 	.short	(.L_41 - .L_40)
	.align		4
.L_40:
        /*0070*/ 	.word	index@(.nv.constant0._Z15_transpose_dsumPdii)
        /*0074*/ 	.short	0x0380
        /*0076*/ 	.short	0x0010


	//----- nvinfo : EIATTR_SW_WAR
	.align		4
.L_41:
        /*0078*/ 	.byte	0x04, 0x36
        /*007a*/ 	.short	(.L_43 - .L_42)
.L_42:
        /*007c*/ 	.word	0x00000008
.L_43:


//--------------------- .nv.callgraph             --------------------------
	.section	.nv.callgraph,"",@"SHT_CUDA_CALLGRAPH"
	.align	4
	.sectionentsize	8
	.align		4
        /*0000*/ 	.word	0x00000000
	.align		4
        /*0004*/ 	.word	0xffffffff
	.align		4
        /*0008*/ 	.word	0x00000000
	.align		4
        /*000c*/ 	.word	0xfffffffe
	.align		4
        /*0010*/ 	.word	0x00000000
	.align		4
        /*0014*/ 	.word	0xfffffffd
	.align		4
        /*0018*/ 	.word	0x00000000
	.align		4
        /*001c*/ 	.word	0xfffffffc


//--------------------- .text._Z15_transpose_zsumPdii --------------------------
	.section	.text._Z15_transpose_zsumPdii,"ax",@progbits
	.align	128
.text._Z15_transpose_zsumPdii:
        .type           _Z15_transpose_zsumPdii,@function
        .size           _Z15_transpose_zsumPdii,(.L_x_38 - _Z15_transpose_zsumPdii)
        .other          _Z15_transpose_zsumPdii,@"STO_CUDA_ENTRY STV_DEFAULT"
_Z15_transpose_zsumPdii:
[----:B------:R-:W-:Y:S01]  /*0000*/  LDC R1, c[0x0][0x37c] ;  /* 0x0000df00ff017b82 */ /* 0x000fe20000000800 */
[----:B------:R-:W0:Y:S01]  /*0010*/  S2R R5, SR_CTAID.X ;  /* 0x0000000000057919 */ /* 0x000e220000002500 */
[----:B------:R-:W0:Y:S02]  /*0020*/  S2R R8, SR_CTAID.Y ;  /* 0x0000000000087919 */ /* 0x000e240000002600 */
[----:B0-----:R-:W-:-:S13]  /*0030*/  ISETP.GT.U32.AND P0, PT, R5, R8, PT ;  /* 0x000000080500720c */ /* 0x001fda0003f04070 */
[----:B------:R-:W-:Y:S05]  /*0040*/  @P0 EXIT ;  /* 0x000000000000094d */ /* 0x000fea0003800000 */
[----:B------:R-:W0:Y:S02]  /*0050*/  LDCU.64 UR10, c[0x0][0x388] ;  /* 0x00007100ff0a77ac */ /* 0x000e240008000a00 */
[----:B0-----:R-:W-:-:S06]  /*0060*/  UISETP.GE.AND UP0, UPT, UR11, 0x1, UPT ;  /* 0x000000010b00788c */ /* 0x001fcc000bf06270 */
[----:B------:R-:W-:-:S13]  /*0070*/  PLOP3.LUT P0, PT, PT, PT, UP0, 0x80, 0x8 ;  /* 0x000000000008781c */ /* 0x000fda0003f0f008 */
[----:B------:R-:W-:Y:S05]  /*0080*/  @!P0 EXIT ;  /* 0x000000000000894d */ /* 0x000fea0003800000 */
[----:B------:R-:W0:Y:S01]  /*0090*/  S2R R11, SR_TID.X ;  /* 0x00000000000b7919 */ /* 0x000e220000002100 */
[----:B------:R-:W1:Y:S01]  /*00a0*/  S2UR UR5, SR_CgaCtaId ;  /* 0x00000000000579c3 */ /* 0x000e620000008800 */
[----:B------:R-:W-:Y:S01]  /*00b0*/  UMOV UR4, 0x400 ;  /* 0x0000040000047882 */ /* 0x000fe20000000000 */
[----:B------:R-:W-:Y:S01]  /*00c0*/  USHF.R.S32.HI UR9, URZ, 0x1f, UR10 ;  /* 0x0000001fff097899 */ /* 0x000fe2000801140a */
[----:B------:R-:W2:Y:S01]  /*00d0*/  S2R R10, SR_TID.Y ;  /* 0x00000000000a7919 */ /* 0x000ea20000002200 */
[----:B------:R-:W-:Y:S01]  /*00e0*/  UISETP.GE.U32.AND UP0, UPT, UR11, 0x4, UPT ;  /* 0x000000040b00788c */ /* 0x000fe2000bf06070 */
[----:B------:R-:W-:Y:S01]  /*00f0*/  IMAD.MOV.U32 R7, RZ, RZ, RZ ;  /* 0x000000ffff077224 */ /* 0x000fe200078e00ff */
[----:B------:R-:W-:Y:S01]  /*0100*/  UIMAD UR6, UR10, UR10, URZ ;  /* 0x0000000a0a0672a4 */ /* 0x000fe2000f8e02ff */
[----:B------:R-:W-:Y:S01]  /*0110*/  IMAD.MOV.U32 R9, RZ, RZ, RZ ;  /* 0x000000ffff097224 */ /* 0x000fe200078e00ff */
[----:B------:R-:W3:Y:S01]  /*0120*/  LDCU.64 UR14, c[0x0][0x358] ;  /* 0x00006b00ff0e77ac */ /* 0x000ee20008000a00 */
[----:B------:R-:W-:-:S02]  /*0130*/  ULOP3.LUT UR12, UR11, 0x3, URZ, 0xc0, !UPT ;  /* 0x000000030b0c7892 */ /* 0x000fc4000f8ec0ff */
[----:B------:R-:W-:Y:S02]  /*0140*/  USHF.L.U32 UR8, UR6, 0x1, URZ ;  /* 0x0000000106087899 */ /* 0x000fe400080006ff */
[----:B-1----:R-:W-:Y:S02]  /*0150*/  ULEA UR7, UR5, UR4, 0x18 ;  /* 0x0000000405077291 */ /* 0x002fe4000f8ec0ff */
[----:B------:R-:W-:-:S04]  /*0160*/  UIADD3 UR4, UPT, UPT, UR4, 0x800, URZ ;  /* 0x0000080004047890 */ /* 0x000fc8000fffe0ff */
[----:B------:R-:W-:Y:S01]  /*0170*/  ULEA UR4, UR5, UR4, 0x18 ;  /* 0x0000000405047291 */ /* 0x000fe2000f8ec0ff */
[----:B0-----:R-:W-:Y:S02]  /*0180*/  IMAD R6, R5, 0x10, R11 ;  /* 0x0000001005067824 */ /* 0x001fe400078e020b */
[----:B--2---:R-:W-:-:S03]  /*0190*/  IMAD R3, R8, 0x10, R10 ;  /* 0x0000001008037824 */ /* 0x004fc600078e020a */
[----:B------:R-:W-:Y:S01]  /*01a0*/  LEA R4, R11, UR4, 0x7 ;  /* 0x000000040b047c11 */ /* 0x000fe2000f8e38ff */
[----:B------:R-:W-:Y:S02]  /*01b0*/  IMAD R5, R5, 0x10, R10 ;  /* 0x0000001005057824 */ /* 0x000fe400078e020a */
[----:B------:R-:W-:Y:S01]  /*01c0*/  IMAD R8, R8, 0x10, R11 ;  /* 0x0000001008087824 */ /* 0x000fe200078e020b */
[----:B------:R-:W-:Y:S01]  /*01d0*/  VIMNMX.U32 R0, PT, PT, R6, R3, !PT ;  /* 0x0000000306007248 */ /* 0x000fe20007fe0000 */
[----:B------:R-:W-:-:S03]  /*01e0*/  IMAD.WIDE.U32 R6, R3, UR10, R6 ;  /* 0x0000000a03067c25 */ /* 0x000fc6000f8e0006 */
[----:B------:R-:W-:Y:S01]  /*01f0*/  VIMNMX.U32 R2, PT, PT, R8, R5, !PT ;  /* 0x0000000508027248 */ /* 0x000fe20007fe0000 */
[----:B------:R-:W-:Y:S01]  /*0200*/  IMAD R13, R3, UR9, RZ ;  /* 0x00000009030d7c24 */ /* 0x000fe2000f8e02ff */
[----:B------:R-:W-:Y:S01]  /*0210*/  ISETP.GE.U32.AND P0, PT, R0, UR10, PT ;  /* 0x0000000a00007c0c */ /* 0x000fe2000bf06070 */
[C---:B------:R-:W-:Y:S01]  /*0220*/  IMAD.WIDE.U32 R8, R5.reuse, UR10, R8 ;  /* 0x0000000a05087c25 */ /* 0x040fe2000f8e0008 */
[----:B------:R-:W-:Y:S02]  /*0230*/  ISETP.GE.U32.AND P1, PT, R2, UR10, PT ;  /* 0x0000000a02007c0c */ /* 0x000fe4000bf26070 */
[C---:B------:R-:W-:Y:S01]  /*0240*/  LEA R0, R10.reuse, UR7, 0x7 ;  /* 0x000000070a007c11 */ /* 0x040fe2000f8e38ff */
[----:B------:R-:W-:Y:S01]  /*0250*/  IMAD R33, R5, UR9, RZ ;  /* 0x0000000905217c24 */ /* 0x000fe2000f8e02ff */
[C---:B------:R-:W-:Y:S01]  /*0260*/  LEA R2, R10.reuse, UR4, 0x7 ;  /* 0x000000040a027c11 */ /* 0x040fe2000f8e38ff */
[----:B------:R-:W-:Y:S01]  /*0270*/  IMAD R4, R10, 0x8, R4 ;  /* 0x000000080a047824 */ /* 0x000fe200078e0204 */
[C---:B------:R-:W-:Y:S01]  /*0280*/  LEA R3, R11.reuse, UR7, 0x7 ;  /* 0x000000070b037c11 */ /* 0x040fe2000f8e38ff */
[C---:B------:R-:W-:Y:S01]  /*0290*/  IMAD R0, R11.reuse, 0x8, R0 ;  /* 0x000000080b007824 */ /* 0x040fe200078e0200 */
[----:B------:R-:W-:Y:S01]  /*02a0*/  UMOV UR4, URZ ;  /* 0x000000ff00047c82 */ /* 0x000fe20008000000 */
[----:B------:R-:W-:-:S02]  /*02b0*/  IMAD R2, R11, 0x8, R2 ;  /* 0x000000080b027824 */ /* 0x000fc400078e0202 */
[----:B------:R-:W-:Y:S02]  /*02c0*/  IMAD R3, R10, 0x8, R3 ;  /* 0x000000080a037824 */ /* 0x000fe400078e0203 */
[----:B------:R-:W-:Y:S02]  /*02d0*/  IMAD.IADD R5, R7, 0x1, R13 ;  /* 0x0000000107057824 */ /* 0x000fe400078e020d */
[----:B------:R-:W-:Y:S01]  /*02e0*/  IMAD.IADD R33, R9, 0x1, R33 ;  /* 0x0000000109217824 */ /* 0x000fe200078e0221 */
[----:B---3--:R-:W-:Y:S06]  /*02f0*/  BRA.U !UP0, `(.L_x_0) ;  /* 0x0000000908647547 */ /* 0x008fec000b800000 */
[C---:B------:R-:W-:Y:S01]  /*0300*/  SHF.L.U64.HI R11, R6.reuse, 0x4, R5 ;  /* 0x00000004060b7819 */ /* 0x040fe20000010205 */
[----:B------:R-:W-:Y:S01]  /*0310*/  IMAD.SHL.U32 R10, R6, 0x10, RZ ;  /* 0x00000010060a7824 */ /* 0x000fe200078e00ff */
[----:B------:R-:W-:Y:S01]  /*0320*/  ULOP3.LUT UR4, UR11, 0x7ffffffc, URZ, 0xc0, !UPT ;  /* 0x7ffffffc0b047892 */ /* 0x000fe2000f8ec0ff */
[----:B------:R-:W-:Y:S01]  /*0330*/  IMAD.U32 R13, RZ, RZ, UR8 ;  /* 0x00000008ff0d7e24 */ /* 0x000fe2000f8e00ff */
[----:B------:R-:W-:Y:S01]  /*0340*/  SHF.L.U64.HI R19, R8, 0x4, R33 ;  /* 0x0000000408137819 */ /* 0x000fe20000010221 */
[----:B------:R-:W-:Y:S01]  /*0350*/  IMAD.U32 R15, RZ, RZ, UR8 ;  /* 0x00000008ff0f7e24 */ /* 0x000fe2000f8e00ff */
[----:B------:R-:W0:Y:S01]  /*0360*/  LDCU.64 UR6, c[0x0][0x380] ;  /* 0x00007000ff0677ac */ /* 0x000e220008000a00 */
[----:B------:R-:W-:Y:S02]  /*0370*/  IMAD.U32 R17, RZ, RZ, UR8 ;  /* 0x00000008ff117e24 */ /* 0x000fe4000f8e00ff */
[----:B------:R-:W-:Y:S01]  /*0380*/  IMAD.WIDE.U32 R12, R13, 0x8, R10 ;  /* 0x000000080d0c7825 */ /* 0x000fe200078e000a */
[----:B------:R-:W-:-:S03]  /*0390*/  UIADD3 UR5, UPT, UPT, -UR4, URZ, URZ ;  /* 0x000000ff04057290 */ /* 0x000fc6000fffe1ff */
[----:B------:R-:W-:-:S04]  /*03a0*/  IMAD.WIDE.U32 R14, R15, 0x10, R10 ;  /* 0x000000100f0e7825 */ /* 0x000fc800078e000a */
[----:B------:R-:W-:-:S04]  /*03b0*/  IMAD.WIDE.U32 R16, R17, 0x18, R10 ;  /* 0x0000001811107825 */ /* 0x000fc800078e000a */
[----:B------:R-:W-:-:S07]  /*03c0*/  IMAD.SHL.U32 R18, R8, 0x10, RZ ;  /* 0x0000001008127824 */ /* 0x000fce00078e00ff */
.L_x_13:
[----:B01----:R-:W-:-:S04]  /*03d0*/  IADD3 R20, P2, PT, R10, UR6, RZ ;  /* 0x000000060a147c10 */ /* 0x003fc8000ff5e0ff */
[----:B------:R-:W-:-:S05]  /*03e0*/  IADD3.X R21, PT, PT, R11, UR7, RZ, P2, !PT ;  /* 0x000000070b157c10 */ /* 0x000fca00097fe4ff */
[----:B------:R-:W2:Y:S04]  /*03f0*/  @!P0 LDG.E.64 R22, desc[UR14][R20.64] ;  /* 0x0000000e14168981 */ /* 0x000ea8000c1e1b00 */
[----:B------:R-:W3:Y:S01]  /*0400*/  @!P0 LDG.E.64 R26, desc[UR14][R20.64+0x8] ;  /* 0x0000080e141a8981 */ /* 0x000ee2000c1e1b00 */
[----:B------:R-:W-:Y:S01]  /*0410*/  UIADD3 UR5, UPT, UPT, UR5, 0x4, URZ ;  /* 0x0000000405057890 */ /* 0x000fe2000fffe0ff */
[----:B------:R-:W-:Y:S01]  /*0420*/  IADD3 R24, P2, PT, R18, UR6, RZ ;  /* 0x0000000612187c10 */ /* 0x000fe2000ff5e0ff */
[----:B------:R-:W-:Y:S02]  /*0430*/  BSSY.RECONVERGENT B0, `(.L_x_1) ;  /* 0x000000f000007945 */ /* 0x000fe40003800200 */
[----:B------:R-:W-:Y:S01]  /*0440*/  UISETP.NE.AND UP0, UPT, UR5, URZ, UPT ;  /* 0x000000ff0500728c */ /* 0x000fe2000bf05270 */
[----:B------:R-:W-:Y:S01]  /*0450*/  IADD3.X R25, PT, PT, R19, UR7, RZ, P2, !PT ;  /* 0x0000000713197c10 */ /* 0x000fe200097fe4ff */
[----:B--2---:R0:W-:Y:S04]  /*0460*/  @!P0 STS.64 [R0], R22 ;  /* 0x0000001600008388 */ /* 0x0041e80000000a00 */
[----:B---3--:R0:W-:Y:S01]  /*0470*/  @!P0 STS.64 [R2], R26 ;  /* 0x0000001a02008388 */ /* 0x0081e20000000a00 */
[----:B------:R-:W-:Y:S06]  /*0480*/  BAR.SYNC.DEFER_BLOCKING 0x0 ;  /* 0x0000000000007b1d */ /* 0x000fec0000010000 */
[----:B------:R-:W-:Y:S05]  /*0490*/  @P1 BRA `(.L_x_2) ;  /* 0x0000000000201947 */ /* 0x000fea0003800000 */
[----:B0-----:R-:W2:Y:S04]  /*04a0*/  LDG.E.64 R26, desc[UR14][R24.64] ;  /* 0x0000000e181a7981 */ /* 0x001ea8000c1e1b00 */
[----:B------:R-:W3:Y:S04]  /*04b0*/  LDG.E.64 R22, desc[UR14][R24.64+0x8] ;  /* 0x0000080e18167981 */ /* 0x000ee8000c1e1b00 */
[----:B------:R-:W2:Y:S02]  /*04c0*/  LDS.64 R28, [R3] ;  /* 0x00000000031c7984 */ /* 0x000ea40000000a00 */
[----:B--2---:R-:W-:-:S07]  /*04d0*/  DADD R26, R26, R28 ;  /* 0x000000001a1a7229 */ /* 0x004fce000000001c */
[----:B------:R-:W-:Y:S04]  /*04e0*/  STS.64 [R3], R26 ;  /* 0x0000001a03007388 */ /* 0x000fe80000000a00 */
[----:B------:R-:W3:Y:S02]  /*04f0*/  LDS.64 R28, [R4] ;  /* 0x00000000041c7984 */ /* 0x000ee40000000a00 */
[----:B---3--:R-:W-:-:S07]  /*0500*/  DADD R22, -R22, R28 ;  /* 0x0000000016167229 */ /* 0x008fce000000011c */
[----:B------:R1:W-:Y:S04]  /*0510*/  STS.64 [R4], R22 ;  /* 0x0000001604007388 */ /* 0x0003e80000000a00 */
.L_x_2:
[----:B------:R-:W-:Y:S05]  /*0520*/  BSYNC.RECONVERGENT B0 ;  /* 0x0000000000007941 */ /* 0x000fea0003800200 */
.L_x_1:
[----:B------:R-:W-:Y:S01]  /*0530*/  BAR.SYNC.DEFER_BLOCKING 0x0 ;  /* 0x0000000000007b1d */ /* 0x000fe20000010000 */
[----:B------:R-:W-:-:S04]  /*0540*/  IADD3 R30, P2, PT, R12, UR6, RZ ;  /* 0x000000060c1e7c10 */ /* 0x000fc8000ff5e0ff */
[----:B------:R-:W-:Y:S01]  /*0550*/  IADD3.X R31, PT, PT, R13, UR7, RZ, P2, !PT ;  /* 0x000000070d1f7c10 */ /* 0x000fe200097fe4ff */
[----:B------:R-:W2:Y:S04]  /*0560*/  @!P0 LDS.64 R28, [R2] ;  /* 0x00000000021c8984 */ /* 0x000ea80000000a00 */
[----:B01----:R-:W-:Y:S04]  /*0570*/  @!P1 LDS.64 R22, [R4] ;  /* 0x0000000004169984 */ /* 0x003fe80000000a00 */
[----:B------:R-:W0:Y:S04]  /*0580*/  @!P0 LDS.64 R34, [R0] ;  /* 0x0000000000228984 */ /* 0x000e280000000a00 */
[----:B------:R-:W1:Y:S04]  /*0590*/  @!P1 LDS.64 R26, [R3] ;  /* 0x00000000031a9984 */ /* 0x000e680000000a00 */
[----:B--2---:R2:W-:Y:S04]  /*05a0*/  @!P0 STG.E.64 desc[UR14][R20.64+0x8], R28 ;  /* 0x0000081c14008986 */ /* 0x0045e8000c101b0e */
[----:B0-----:R-:W-:Y:S04]  /*05b0*/  @!P0 STG.E.64 desc[UR14][R20.64], R34 ;  /* 0x0000002214008986 */ /* 0x001fe8000c101b0e */
[----:B-1----:R0:W-:Y:S01]  /*05c0*/  @!P1 STG.E.64 desc[UR14][R24.64], R26 ;  /* 0x0000001a18009986 */ /* 0x0021e2000c101b0e */
[----:B--2---:R-:W-:-:S07]  /*05d0*/  @!P1 DADD R28, -RZ, -R22 ;  /* 0x00000000ff1c9229 */ /* 0x004fce0000000916 */
[----:B------:R1:W-:Y:S01]  /*05e0*/  @!P1 STG.E.64 desc[UR14][R24.64+0x8], R28 ;  /* 0x0000081c18009986 */ /* 0x0003e2000c101b0e */
[----:B------:R-:W-:Y:S06]  /*05f0*/  BAR.SYNC.DEFER_BLOCKING 0x0 ;  /* 0x0000000000007b1d */ /* 0x000fec0000010000 */
[----:B------:R-:W2:Y:S04]  /*0600*/  @!P0 LDG.E.64 R36, desc[UR14][R30.64] ;  /* 0x0000000e1e248981 */ /* 0x000ea8000c1e1b00 */
[----:B0-----:R-:W3:Y:S01]  /*0610*/  @!P0 LDG.E.64 R26, desc[UR14][R30.64+0x8] ;  /* 0x0000080e1e1a8981 */ /* 0x001ee2000c1e1b00 */
[----:B------:R-:W-:Y:S01]  /*0620*/  IMAD.U32 R23, RZ, RZ, UR8 ;  /* 0x00000008ff177e24 */ /* 0x000fe2000f8e00ff */
[----:B------:R-:W-:Y:S03]  /*0630*/  BSSY.RECONVERGENT B0, `(.L_x_3) ;  /* 0x0000010000007945 */ /* 0x000fe60003800200 */
[----:B------:R-:W-:-:S03]  /*0640*/  IMAD.WIDE.U32 R22, R23, 0x8, R18 ;  /* 0x0000000817167825 */ /* 0x000fc600078e0012 */
[----:B------:R-:W-:-:S04]  /*0650*/  IADD3 R22, P2, PT, R22, UR6, RZ ;  /* 0x0000000616167c10 */ /* 0x000fc8000ff5e0ff */
[----:B------:R-:W-:Y:S01]  /*0660*/  IADD3.X R23, PT, PT, R23, UR7, RZ, P2, !PT ;  /* 0x0000000717177c10 */ /* 0x000fe200097fe4ff */
[----:B--2---:R1:W-:Y:S04]  /*0670*/  @!P0 STS.64 [R0], R36 ;  /* 0x0000002400008388 */ /* 0x0043e80000000a00 */
[----:B---3--:R1:W-:Y:S01]  /*0680*/  @!P0 STS.64 [R2], R26 ;  /* 0x0000001a02008388 */ /* 0x0083e20000000a00 */
[----:B------:R-:W-:Y:S06]  /*0690*/  BAR.SYNC.DEFER_BLOCKING 0x0 ;  /* 0x0000000000007b1d */ /* 0x000fec0000010000 */
[----:B------:R-:W-:Y:S05]  /*06a0*/  @P1 BRA `(.L_x_4) ;  /* 0x0000000000201947 */ /* 0x000fea0003800000 */
[----:B-1----:R-:W2:Y:S04]  /*06b0*/  LDG.E.64 R24, desc[UR14][R22.64] ;  /* 0x0000000e16187981 */ /* 0x002ea8000c1e1b00 */
[----:B------:R-:W3:Y:S04]  /*06c0*/  LDG.E.64 R20, desc[UR14][R22.64+0x8] ;  /* 0x0000080e16147981 */ /* 0x000ee8000c1e1b00 */
[----:B------:R-:W2:Y:S02]  /*06d0*/  LDS.64 R26, [R3] ;  /* 0x00000000031a7984 */ /* 0x000ea40000000a00 */
[----:B--2---:R-:W-:-:S07]  /*06e0*/  DADD R24, R24, R26 ;  /* 0x0000000018187229 */ /* 0x004fce000000001a */
[----:B------:R-:W-:Y:S04]  /*06f0*/  STS.64 [R3], R24 ;  /* 0x0000001803007388 */ /* 0x000fe80000000a00 */
[----:B------:R-:W3:Y:S02]  /*0700*/  LDS.64 R26, [R4] ;  /* 0x00000000041a7984 */ /* 0x000ee40000000a00 */
[----:B---3--:R-:W-:-:S07]  /*0710*/  DADD R20, -R20, R26 ;  /* 0x0000000014147229 */ /* 0x008fce000000011a */
[----:B------:R0:W-:Y:S04]  /*0720*/  STS.64 [R4], R20 ;  /* 0x0000001404007388 */ /* 0x0001e80000000a00 */
.L_x_4:
[----:B------:R-:W-:Y:S05]  /*0730*/  BSYNC.RECONVERGENT B0 ;  /* 0x0000000000007941 */ /* 0x000fea0003800200 */
.L_x_3:
[----:B------:R-:W-:Y:S01]  /*0740*/  BAR.SYNC.DEFER_BLOCKING 0x0 ;  /* 0x0000000000007b1d */ /* 0x000fe20000010000 */
[----:B0-----:R-:W-:Y:S01]  /*0750*/  IMAD.U32 R21, RZ, RZ, UR8 ;  /* 0x00000008ff157e24 */ /* 0x001fe2000f8e00ff */
[----:B-1----:R-:W-:-:S03]  /*0760*/  IADD3 R28, P2, PT, R14, UR6, RZ ;  /* 0x000000060e1c7c10 */ /* 0x002fc6000ff5e0ff */
[----:B------:R-:W-:Y:S01]  /*0770*/  IMAD.WIDE.U32 R20, R21, 0x10, R18 ;  /* 0x0000001015147825 */ /* 0x000fe200078e0012 */
[----:B------:R-:W-:Y:S01]  /*0780*/  BSSY.RECONVERGENT B0, `(.L_x_5) ;  /* 0x0000013000007945 */ /* 0x000fe20003800200 */
[----:B------:R-:W-:Y:S02]  /*0790*/  IADD3.X R29, PT, PT, R15, UR7, RZ, P2, !PT ;  /* 0x000000070f1d7c10 */ /* 0x000fe400097fe4ff */
[----:B------:R-:W-:-:S04]  /*07a0*/  IADD3 R20, P3, PT, R20, UR6, RZ ;  /* 0x0000000614147c10 */ /* 0x000fc8000ff7e0ff */
[----:B------:R-:W-:Y:S01]  /*07b0*/  IADD3.X R21, PT, PT, R21, UR7, RZ, P3, !PT ;  /* 0x0000000715157c10 */ /* 0x000fe20009ffe4ff */
[----:B------:R-:W0:Y:S04]  /*07c0*/  @!P1 LDS.64 R24, [R4] ;  /* 0x0000000004189984 */ /* 0x000e280000000a00 */
[----:B------:R-:W1:Y:S04]  /*07d0*/  @!P0 LDS.64 R36, [R0] ;  /* 0x0000000000248984 */ /* 0x000e680000000a00 */
[----:B------:R-:W2:Y:S04]  /*07e0*/  @!P0 LDS.64 R34, [R2] ;  /* 0x0000000002228984 */ /* 0x000ea80000000a00 */
[----:B------:R-:W3:Y:S01]  /*07f0*/  @!P1 LDS.64 R26, [R3] ;  /* 0x00000000031a9984 */ /* 0x000ee20000000a00 */
[----:B0-----:R-:W-:-:S03]  /*0800*/  @!P1 DADD R24, -RZ, -R24 ;  /* 0x00000000ff189229 */ /* 0x001fc60000000918 */
[----:B-1----:R0:W-:Y:S04]  /*0810*/  @!P0 STG.E.64 desc[UR14][R30.64], R36 ;  /* 0x000000241e008986 */ /* 0x0021e8000c101b0e */
[----:B--2---:R0:W-:Y:S04]  /*0820*/  @!P0 STG.E.64 desc[UR14][R30.64+0x8], R34 ;  /* 0x000008221e008986 */ /* 0x0041e8000c101b0e */
[----:B---3--:R0:W-:Y:S04]  /*0830*/  @!P1 STG.E.64 desc[UR14][R22.64], R26 ;  /* 0x0000001a16009986 */ /* 0x0081e8000c101b0e */
[----:B------:R0:W-:Y:S01]  /*0840*/  @!P1 STG.E.64 desc[UR14][R22.64+0x8], R24 ;  /* 0x0000081816009986 */ /* 0x0001e2000c101b0e */
[----:B------:R-:W-:Y:S06]  /*0850*/  BAR.SYNC.DEFER_BLOCKING 0x0 ;  /* 0x0000000000007b1d */ /* 0x000fec0000010000 */
[----:B------:R-:W-:Y:S05]  /*0860*/  @P0 BRA `(.L_x_6) ;  /* 0x0000000000100947 */ /* 0x000fea0003800000 */
[----:B0-----:R-:W2:Y:S04]  /*0870*/  LDG.E.64 R22, desc[UR14][R28.64] ;  /* 0x0000000e1c167981 */ /* 0x001ea8000c1e1b00 */
[----:B------:R-:W3:Y:S04]  /*0880*/  LDG.E.64 R24, desc[UR14][R28.64+0x8] ;  /* 0x0000080e1c187981 */ /* 0x000ee8000c1e1b00 */
[----:B--2---:R1:W-:Y:S04]  /*0890*/  STS.64 [R0], R22 ;  /* 0x0000001600007388 */ /* 0x0043e80000000a00 */
[----:B---3--:R1:W-:Y:S02]  /*08a0*/  STS.64 [R2], R24 ;  /* 0x0000001802007388 */ /* 0x0083e40000000a00 */
.L_x_6:
[----:B------:R-:W-:Y:S05]  /*08b0*/  BSYNC.RECONVERGENT B0 ;  /* 0x0000000000007941 */ /* 0x000fea0003800200 */
.L_x_5:
[----:B------:R-:W-:Y:S06]  /*08c0*/  BAR.SYNC.DEFER_BLOCKING 0x0 ;  /* 0x0000000000007b1d */ /* 0x000fec0000010000 */
[----:B------:R-:W-:Y:S04]  /*08d0*/  BSSY.RECONVERGENT B0, `(.L_x_7) ;  /* 0x000000a000007945 */ /* 0x000fe80003800200 */
[----:B------:R-:W-:Y:S05]  /*08e0*/  @P1 BRA `(.L_x_8) ;  /* 0x0000000000201947 */ /* 0x000fea0003800000 */
[----:B01----:R-:W2:Y:S04]  /*08f0*/  LDG.E.64 R24, desc[UR14][R20.64] ;  /* 0x0000000e14187981 */ /* 0x003ea8000c1e1b00 */
[----:B------:R-:W3:Y:S04]  /*0900*/  LDG.E.64 R22, desc[UR14][R20.64+0x8] ;  /* 0x0000080e14167981 */ /* 0x000ee8000c1e1b00 */
[----:B------:R-:W2:Y:S02]  /*0910*/  LDS.64 R26, [R3] ;  /* 0x00000000031a7984 */ /* 0x000ea40000000a00 */
[----:B--2---:R-:W-:-:S07]  /*0920*/  DADD R24, R24, R26 ;  /* 0x0000000018187229 */ /* 0x004fce000000001a */
[----:B------:R-:W-:Y:S04]  /*0930*/  STS.64 [R3], R24 ;  /* 0x0000001803007388 */ /* 0x000fe80000000a00 */
[----:B------:R-:W3:Y:S02]  /*0940*/  LDS.64 R26, [R4] ;  /* 0x00000000041a7984 */ /* 0x000ee40000000a00 */
[----:B---3--:R-:W-:-:S07]  /*0950*/  DADD R22, -R22, R26 ;  /* 0x0000000016167229 */ /* 0x008fce000000011a */
[----:B------:R2:W-:Y:S04]  /*0960*/  STS.64 [R4], R22 ;  /* 0x0000001604007388 */ /* 0x0005e80000000a00 */
.L_x_8:
[----:B------:R-:W-:Y:S05]  /*0970*/  BSYNC.RECONVERGENT B0 ;  /* 0x0000000000007941 */ /* 0x000fea0003800200 */
.L_x_7:
[----:B------:R-:W-:Y:S01]  /*0980*/  BAR.SYNC.DEFER_BLOCKING 0x0 ;  /* 0x0000000000007b1d */ /* 0x000fe20000010000 */
[----:B0-----:R-:W-:Y:S01]  /*0990*/  IADD3 R26, P2, PT, R16, UR6, RZ ;  /* 0x00000006101a7c10 */ /* 0x001fe2000ff5e0ff */
[----:B------:R-:W-:-:S03]  /*09a0*/  IMAD.U32 R37, RZ, RZ, UR8 ;  /* 0x00000008ff257e24 */ /* 0x000fc6000f8e00ff */
[----:B------:R-:W-:Y:S01]  /*09b0*/  IADD3.X R27, PT, PT, R17, UR7, RZ, P2, !PT ;  /* 0x00000007111b7c10 */ /* 0x000fe200097fe4ff */
[----:B------:R-:W-:Y:S01]  /*09c0*/  BSSY.RECONVERGENT B0, `(.L_x_9) ;  /* 0x0000010000007945 */ /* 0x000fe20003800200 */
[----:B-12---:R-:W0:Y:S04]  /*09d0*/  @!P1 LDS.64 R22, [R4] ;  /* 0x0000000004169984 */ /* 0x006e280000000a00 */
        /* <DEDUP_REMOVED lines=14> */
.L_x_10:
[----:B------:R-:W-:Y:S05]  /*0ac0*/  BSYNC.RECONVERGENT B0 ;  /* 0x0000000000007941 */ /* 0x000fea0003800200 */
.L_x_9:
[----:B01----:R-:W-:Y:S01]  /*0ad0*/  IMAD.WIDE.U32 R20, R37, 0x18, R18 ;  /* 0x0000001825147825 */ /* 0x003fe200078e0012 */
[----:B------:R-:W-:Y:S02]  /*0ae0*/  BAR.SYNC.DEFER_BLOCKING 0x0 ;  /* 0x0000000000007b1d */ /* 0x000fe40000010000 */
[----:B------:R-:W-:-:S04]  /*0af0*/  IADD3 R20, P2, PT, R20, UR6, RZ ;  /* 0x0000000614147c10 */ /* 0x000fc8000ff5e0ff */
[----:B------:R-:W-:Y:S01]  /*0b00*/  BSSY.RECONVERGENT B0, `(.L_x_11) ;  /* 0x000000b000007945 */ /* 0x000fe20003800200 */
[----:B------:R-:W-:-:S03]  /*0b10*/  IADD3.X R21, PT, PT, R21, UR7, RZ, P2, !PT ;  /* 0x0000000715157c10 */ /* 0x000fc600097fe4ff */
[----:B------:R-:W-:Y:S05]  /*0b20*/  @P1 BRA `(.L_x_12) ;  /* 0x0000000000201947 */ /* 0x000fea0003800000 */
[----:B------:R-:W2:Y:S04]  /*0b30*/  LDG.E.64 R24, desc[UR14][R20.64] ;  /* 0x0000000e14187981 */ /* 0x000ea8000c1e1b00 */
[----:B------:R-:W3:Y:S04]  /*0b40*/  LDG.E.64 R22, desc[UR14][R20.64+0x8] ;  /* 0x0000080e14167981 */ /* 0x000ee8000c1e1b00 */
[----:B------:R-:W2:Y:S02]  /*0b50*/  LDS.64 R28, [R3] ;  /* 0x00000000031c7984 */ /* 0x000ea40000000a00 */
[----:B--2---:R-:W-:-:S07]  /*0b60*/  DADD R24, R24, R28 ;  /* 0x0000000018187229 */ /* 0x004fce000000001c */
[----:B------:R-:W-:Y:S04]  /*0b70*/  STS.64 [R3], R24 ;  /* 0x0000001803007388 */ /* 0x000fe80000000a00 */
[----:B------:R-:W3:Y:S02]  /*0b80*/  LDS.64 R28, [R4] ;  /* 0x00000000041c7984 */ /* 0x000ee40000000a00 */
[----:B---3--:R-:W-:-:S07]  /*0b90*/  DADD R22, -R22, R28 ;  /* 0x0000000016167229 */ /* 0x008fce000000011c */
[----:B------:R0:W-:Y:S04]  /*0ba0*/  STS.64 [R4], R22 ;  /* 0x0000001604007388 */ /* 0x0001e80000000a00 */
.L_x_12:
[----:B------:R-:W-:Y:S05]  /*0bb0*/  BSYNC.RECONVERGENT B0 ;  /* 0x0000000000007941 */ /* 0x000fea0003800200 */
.L_x_11:
[----:B------:R-:W-:Y:S01]  /*0bc0*/  BAR.SYNC.DEFER_BLOCKING 0x0 ;  /* 0x0000000000007b1d */ /* 0x000fe20000010000 */
[----:B------:R-:W-:-:S05]  /*0bd0*/  UIMAD.WIDE.U32 UR6, UR8, 0x20, UR6 ;  /* 0x00000020080678a5 */ /* 0x000fca000f8e0006 */
[----:B------:R-:W1:Y:S04]  /*0be0*/  @!P1 LDS.64 R30, [R4] ;  /* 0x00000000041e9984 */ /* 0x000e680000000a00 */
[----:B------:R-:W2:Y:S04]  /*0bf0*/  @!P0 LDS.64 R28, [R0] ;  /* 0x00000000001c8984 */ /* 0x000ea80000000a00 */
[----:B------:R-:W3:Y:S04]  /*0c00*/  @!P0 LDS.64 R24, [R2] ;  /* 0x0000000002188984 */ /* 0x000ee80000000a00 */
[----:B0-----:R-:W0:Y:S01]  /*0c10*/  @!P1 LDS.64 R22, [R3] ;  /* 0x0000000003169984 */ /* 0x001e220000000a00 */
[----:B-1----:R-:W-:-:S03]  /*0c20*/  @!P1 DADD R30, -RZ, -R30 ;  /* 0x00000000ff1e9229 */ /* 0x002fc6000000091e */
[----:B--2---:R1:W-:Y:S04]  /*0c30*/  @!P0 STG.E.64 desc[UR14][R26.64], R28 ;  /* 0x0000001c1a008986 */ /* 0x0043e8000c101b0e */
[----:B---3--:R1:W-:Y:S04]  /*0c40*/  @!P0 STG.E.64 desc[UR14][R26.64+0x8], R24 ;  /* 0x000008181a008986 */ /* 0x0083e8000c101b0e */
[----:B0-----:R1:W-:Y:S04]  /*0c50*/  @!P1 STG.E.64 desc[UR14][R20.64], R22 ;  /* 0x0000001614009986 */ /* 0x0013e8000c101b0e */
[----:B------:R1:W-:Y:S01]  /*0c60*/  @!P1 STG.E.64 desc[UR14][R20.64+0x8], R30 ;  /* 0x0000081e14009986 */ /* 0x0003e2000c101b0e */
[----:B------:R-:W-:Y:S06]  /*0c70*/  BAR.SYNC.DEFER_BLOCKING 0x0 ;  /* 0x0000000000007b1d */ /* 0x000fec0000010000 */
[----:B------:R-:W-:Y:S05]  /*0c80*/  BRA.U UP0, `(.L_x_13) ;  /* 0xfffffff500d07547 */ /* 0x000fea000b83ffff */
.L_x_0:
[----:B------:R-:W-:-:S13]  /*0c90*/  ISETP.NE.AND P2, PT, RZ, UR12, PT ;  /* 0x0000000cff007c0c */ /* 0x000fda000bf45270 */
[----:B------:R-:W-:Y:S05]  /*0ca0*/  @!P2 EXIT ;  /* 0x000000000000a94d */ /* 0x000fea0003800000 */
[----:B------:R-:W0:Y:S01]  /*0cb0*/  LDCU.64 UR10, c[0x0][0x380] ;  /* 0x00007000ff0a77ac */ /* 0x000e220008000a00 */
[----:B------:R-:W-:Y:S02]  /*0cc0*/  SHF.L.U64.HI R33, R8, 0x4, R33 ;  /* 0x0000000408217819 */ /* 0x000fe40000010221 */
[----:B------:R-:W-:Y:S01]  /*0cd0*/  SHF.L.U64.HI R5, R6, 0x4, R5 ;  /* 0x0000000406057819 */ /* 0x000fe20000010205 */
[----:B------:R-:W-:-:S04]  /*0ce0*/  UIMAD.WIDE.U32 UR6, UR4, UR8, URZ ;  /* 0x00000008040672a5 */ /* 0x000fc8000f8e00ff */
[----:B0-----:R-:W-:Y:S02]  /*0cf0*/  ULEA UR9, UP0, UR6, UR10, 0x3 ;  /* 0x0000000a06097291 */ /* 0x001fe4000f8018ff */
[----:B------:R-:W-:Y:S02]  /*0d00*/  UIADD3 UR10, UPT, UPT, -UR12, URZ, URZ ;  /* 0x000000ff0c0a7290 */ /* 0x000fe4000fffe1ff */
[----:B------:R-:W-:-:S12]  /*0d10*/  ULEA.HI.X UR5, UR6, UR11, UR7, 0x3, UP0 ;  /* 0x0000000b06057291 */ /* 0x000fd800080f1c07 */
.L_x_16:
[----:B0-----:R-:W-:-:S04]  /*0d20*/  LEA R12, P2, R6, UR9, 0x4 ;  /* 0x00000009060c7c11 */ /* 0x001fc8000f8420ff */
[----:B------:R-:W-:-:S05]  /*0d30*/  IADD3.X R13, PT, PT, R5, UR5, RZ, P2, !PT ;  /* 0x00000005050d7c10 */ /* 0x000fca00097fe4ff */
[----:B------:R-:W2:Y:S04]  /*0d40*/  @!P0 LDG.E.64 R14, desc[UR14][R12.64] ;  /* 0x0000000e0c0e8981 */ /* 0x000ea8000c1e1b00 */
[----:B------:R-:W3:Y:S01]  /*0d50*/  @!P0 LDG.E.64 R16, desc[UR14][R12.64+0x8] ;  /* 0x0000080e0c108981 */ /* 0x000ee2000c1e1b00 */
[----:B------:R-:W-:Y:S01]  /*0d60*/  UIADD3 UR10, UPT, UPT, UR10, 0x1, URZ ;  /* 0x000000010a0a7890 */ /* 0x000fe2000fffe0ff */
[----:B------:R-:W-:Y:S01]  /*0d70*/  LEA R10, P2, R8, UR9, 0x4 ;  /* 0x00000009080a7c11 */ /* 0x000fe2000f8420ff */
        /* <DEDUP_REMOVED lines=15> */
.L_x_15:
[----:B------:R-:W-:Y:S05]  /*0e70*/  BSYNC.RECONVERGENT B0 ;  /* 0x0000000000007941 */ /* 0x000fea0003800200 */
.L_x_14:
[----:B------:R-:W-:Y:S06]  /*0e80*/  BAR.SYNC.DEFER_BLOCKING 0x0 ;  /* 0x0000000000007b1d */ /* 0x000fec0000010000 */
[----:B------:R-:W-:Y:S02]  /*0e90*/  UMOV UR4, UR9 ;  /* 0x0000000900047c82 */ /* 0x000fe40008000000 */
[----:B------:R-:W-:-:S07]  /*0ea0*/  UIMAD.WIDE.U32 UR4, UR8, 0x8, UR4 ;  /* 0x00000008080478a5 */ /* 0x000fce000f8e0004 */
[----:B------:R-:W-:Y:S01]  /*0eb0*/  UMOV UR9, UR4 ;  /* 0x0000000400097c82 */ /* 0x000fe20008000000 */
[----:B-1----:R-:W1:Y:S04]  /*0ec0*/  @!P1 LDS.64 R20, [R4] ;  /* 0x0000000004149984 */ /* 0x002e680000000a00 */
[----:B0-----:R-:W0:Y:S04]  /*0ed0*/  @!P0 LDS.64 R14, [R0] ;  /* 0x00000000000e8984 */ /* 0x001e280000000a00 */
[----:B--2---:R-:W2:Y:S04]  /*0ee0*/  @!P0 LDS.64 R16, [R2] ;  /* 0x0000000002108984 */ /* 0x004ea80000000a00 */
[----:B------:R-:W3:Y:S01]  /*0ef0*/  @!P1 LDS.64 R18, [R3] ;  /* 0x0000000003129984 */ /* 0x000ee20000000a00 */
[----:B-1----:R-:W-:-:S03]  /*0f00*/  @!P1 DADD R20, -RZ, -R20 ;  /* 0x00000000ff149229 */ /* 0x002fc60000000914 */
[----:B0-----:R0:W-:Y:S04]  /*0f10*/  @!P0 STG.E.64 desc[UR14][R12.64], R14 ;  /* 0x0000000e0c008986 */ /* 0x0011e8000c101b0e */
[----:B--2---:R0:W-:Y:S04]  /*0f20*/  @!P0 STG.E.64 desc[UR14][R12.64+0x8], R16 ;  /* 0x000008100c008986 */ /* 0x0041e8000c101b0e */
[----:B---3--:R0:W-:Y:S04]  /*0f30*/  @!P1 STG.E.64 desc[UR14][R10.64], R18 ;  /* 0x000000120a009986 */ /* 0x0081e8000c101b0e */
[----:B------:R0:W-:Y:S01]  /*0f40*/  @!P1 STG.E.64 desc[UR14][R10.64+0x8], R20 ;  /* 0x000008140a009986 */ /* 0x0001e2000c101b0e */
[----:B------:R-:W-:Y:S06]  /*0f50*/  BAR.SYNC.DEFER_BLOCKING 0x0 ;  /* 0x0000000000007b1d */ /* 0x000fec0000010000 */
[----:B------:R-:W-:Y:S05]  /*0f60*/  BRA.U UP0, `(.L_x_16) ;  /* 0xfffffffd006c7547 */ /* 0x000fea000b83ffff */
[----:B------:R-:W-:Y:S05]  /*0f70*/  EXIT ;  /* 0x000000000000794d */ /* 0x000fea0003800000 */
.L_x_17:
[----:B------:R-:W-:-:S00]  /*0f80*/  BRA `(.L_x_17) ;  /* 0xfffffffc00fc7947 */ /* 0x000fc0000383ffff */
[----:B------:R-:W-:-:S00]  /*0f90*/  NOP ;  /* 0x0000000000007918 */ /* 0x000fc00000000000 */
        /* <DEDUP_REMOVED lines=14> */
.L_x_38:


//--------------------- .text._Z15_transpose_dsumPdii --------------------------
	.section	.text._Z15_transpose_dsumPdii,"ax",@progbits
	.align	128
.text._Z15_transpose_dsumPdii:
        .type           _Z15_transpose_dsumPdii,@function
        .size           _Z15_transpose_dsumPdii,(.L_x_39 - _Z15_transpose_dsumPdii)
        .other          _Z15_transpose_dsumPdii,@"STO_CUDA_ENTRY STV_DEFAULT"
_Z15_transpose_dsumPdii:
        /* <DEDUP_REMOVED lines=12> */
[----:B------:R-:W-:Y:S01]  /*00c0*/  UISETP.GE.U32.AND UP0, UPT, UR9, 0x4, UPT ;  /* 0x000000040900788c */ /* 0x000fe2000bf06070 */
[----:B------:R-:W2:Y:S01]  /*00d0*/  S2R R13, SR_TID.Y ;  /* 0x00000000000d7919 */ /* 0x000ea20000002200 */
[----:B------:R-:W-:Y:S01]  /*00e0*/  USHF.R.S32.HI UR6, URZ, 0x1f, UR8 ;  /* 0x0000001fff067899 */ /* 0x000fe20008011408 */
[----:B------:R-:W-:Y:S01]  /*00f0*/  IMAD.MOV.U32 R7, RZ, RZ, RZ ;  /* 0x000000ffff077224 */ /* 0x000fe200078e00ff */
[----:B------:R-:W3:Y:S01]  /*0100*/  LDCU.64 UR12, c[0x0][0x358] ;  /* 0x00006b00ff0c77ac */ /* 0x000ee20008000a00 */
[----:B------:R-:W-:Y:S01]  /*0110*/  IMAD.MOV.U32 R5, RZ, RZ, RZ ;  /* 0x000000ffff057224 */ /* 0x000fe200078e00ff */
[----:B------:R-:W-:Y:S02]  /*0120*/  UIMAD UR14, UR8, UR8, URZ ;  /* 0x00000008080e72a4 */ /* 0x000fe4000f8e02ff */
[----:B-1----:R-:W-:Y:S01]  /*0130*/  ULEA UR4, UR5, UR4, 0x18 ;  /* 0x0000000405047291 */ /* 0x002fe2000f8ec0ff */
[----:B0-----:R-:W-:-:S02]  /*0140*/  IMAD R6, R9, 0x10, R11 ;  /* 0x0000001009067824 */ /* 0x001fc400078e020b */
[----:B--2---:R-:W-:-:S03]  /*0150*/  IMAD R3, R4, 0x10, R13 ;  /* 0x0000001004037824 */ /* 0x004fc600078e020d */
[----:B------:R-:W-:Y:S01]  /*0160*/  LEA R32, R13, UR4, 0x7 ;  /* 0x000000040d207c11 */ /* 0x000fe2000f8e38ff */
[----:B------:R-:W-:Y:S02]  /*0170*/  IMAD R9, R9, 0x10, R13 ;  /* 0x0000001009097824 */ /* 0x000fe400078e020d */
[----:B------:R-:W-:Y:S01]  /*0180*/  IMAD R4, R4, 0x10, R11 ;  /* 0x0000001004047824 */ /* 0x000fe200078e020b */
[----:B------:R-:W-:Y:S01]  /*0190*/  VIMNMX.U32 R0, PT, PT, R6, R3, !PT ;  /* 0x0000000306007248 */ /* 0x000fe20007fe0000 */
[----:B------:R-:W-:-:S03]  /*01a0*/  IMAD.WIDE.U32 R6, R3, UR8, R6 ;  /* 0x0000000803067c25 */ /* 0x000fc6000f8e0006 */
[----:B------:R-:W-:Y:S01]  /*01b0*/  ISETP.GE.U32.AND P0, PT, R0, UR8, PT ;  /* 0x0000000800007c0c */ /* 0x000fe2000bf06070 */
[----:B------:R-:W-:Y:S01]  /*01c0*/  IMAD R35, R3, UR6, RZ ;  /* 0x0000000603237c24 */ /* 0x000fe2000f8e02ff */
[----:B------:R-:W-:Y:S01]  /*01d0*/  VIMNMX.U32 R2, PT, PT, R4, R9, !PT ;  /* 0x0000000904027248 */ /* 0x000fe20007fe0000 */
[----:B------:R-:W-:Y:S01]  /*01e0*/  IMAD.WIDE.U32 R4, R9, UR8, R4 ;  /* 0x0000000809047c25 */ /* 0x000fe2000f8e0004 */
[----:B------:R-:W-:Y:S01]  /*01f0*/  LEA R0, R11, UR4, 0x7 ;  /* 0x000000040b007c11 */ /* 0x000fe2000f8e38ff */
[----:B------:R-:W-:Y:S01]  /*0200*/  UMOV UR4, URZ ;  /* 0x000000ff00047c82 */ /* 0x000fe20008000000 */
[----:B------:R-:W-:Y:S01]  /*0210*/  ISETP.GE.U32.AND P1, PT, R2, UR8, PT ;  /* 0x0000000802007c0c */ /* 0x000fe2000bf26070 */
[----:B------:R-:W-:Y:S02]  /*0220*/  IMAD R33, R9, UR6, RZ ;  /* 0x0000000609217c24 */ /* 0x000fe4000f8e02ff */
[----:B------:R-:W-:Y:S02]  /*0230*/  IMAD R32, R11, 0x8, R32 ;  /* 0x000000080b207824 */ /* 0x000fe400078e0220 */
[----:B------:R-:W-:-:S02]  /*0240*/  IMAD R0, R13, 0x8, R0 ;  /* 0x000000080d007824 */ /* 0x000fc400078e0200 */
[----:B------:R-:W-:Y:S02]  /*0250*/  IMAD.IADD R35, R7, 0x1, R35 ;  /* 0x0000000107237824 */ /* 0x000fe400078e0223 */
[----:B------:R-:W-:Y:S01]  /*0260*/  IMAD.IADD R33, R5, 0x1, R33 ;  /* 0x0000000105217824 */ /* 0x000fe200078e0221 */
[----:B---3--:R-:W-:Y:S06]  /*0270*/  BRA.U !UP0, `(.L_x_18) ;  /* 0x0000000508c87547 */ /* 0x008fec000b800000 */
[C---:B------:R-:W-:Y:S01]  /*0280*/  SHF.L.U64.HI R15, R6.reuse, 0x3, R35 ;  /* 0x00000003060f7819 */ /* 0x040fe20000010223 */
[----:B------:R-:W-:Y:S01]  /*0290*/  IMAD.SHL.U32 R14, R6, 0x8, RZ ;  /* 0x00000008060e7824 */ /* 0x000fe200078e00ff */
[C---:B------:R-:W-:Y:S01]  /*02a0*/  SHF.L.U64.HI R9, R4.reuse, 0x3, R33 ;  /* 0x0000000304097819 */ /* 0x040fe20000010221 */
[----:B------:R-:W-:Y:S01]  /*02b0*/  IMAD.U32 R11, RZ, RZ, UR14 ;  /* 0x0000000eff0b7e24 */ /* 0x000fe2000f8e00ff */
[----:B------:R-:W-:Y:S01]  /*02c0*/  ULOP3.LUT UR4, UR9, 0x7ffffffc, URZ, 0xc0, !UPT ;  /* 0x7ffffffc09047892 */ /* 0x000fe2000f8ec0ff */
[----:B------:R-:W-:Y:S01]  /*02d0*/  IMAD.U32 R13, RZ, RZ, UR14 ;  /* 0x0000000eff0d7e24 */ /* 0x000fe2000f8e00ff */
[----:B------:R-:W0:Y:S01]  /*02e0*/  LDCU.64 UR6, c[0x0][0x380] ;  /* 0x00007000ff0677ac */ /* 0x000e220008000a00 */
[----:B------:R-:W-:Y:S02]  /*02f0*/  IMAD.U32 R3, RZ, RZ, UR14 ;  /* 0x0000000eff037e24 */ /* 0x000fe4000f8e00ff */
[----:B------:R-:W-:Y:S01]  /*0300*/  IMAD.SHL.U32 R8, R4, 0x8, RZ ;  /* 0x0000000804087824 */ /* 0x000fe200078e00ff */
[----:B------:R-:W-:Y:S01]  /*0310*/  UIADD3 UR8, UPT, UPT, -UR4, URZ, URZ ;  /* 0x000000ff04087290 */ /* 0x000fe2000fffe1ff */
[----:B------:R-:W-:-:S02]  /*0320*/  IMAD.U32 R17, RZ, RZ, UR14 ;  /* 0x0000000eff117e24 */ /* 0x000fc4000f8e00ff */
[----:B------:R-:W-:Y:S02]  /*0330*/  IMAD.U32 R19, RZ, RZ, UR14 ;  /* 0x0000000eff137e24 */ /* 0x000fe4000f8e00ff */
[----:B------:R-:W-:Y:S02]  /*0340*/  IMAD.U32 R21, RZ, RZ, UR14 ;  /* 0x0000000eff157e24 */ /* 0x000fe4000f8e00ff */
[----:B------:R-:W-:-:S04]  /*0350*/  IMAD.WIDE.U32 R10, R11, 0x8, R14 ;  /* 0x000000080b0a7825 */ /* 0x000fc800078e000e */
[----:B------:R-:W-:-:S04]  /*0360*/  IMAD.WIDE.U32 R12, R13, 0x10, R14 ;  /* 0x000000100d0c7825 */ /* 0x000fc800078e000e */
[----:B------:R-:W-:-:S04]  /*0370*/  IMAD.WIDE.U32 R14, R3, 0x18, R14 ;  /* 0x00000018030e7825 */ /* 0x000fc800078e000e */
[----:B------:R-:W-:-:S04]  /*0380*/  IMAD.WIDE.U32 R16, R17, 0x8, R8 ;  /* 0x0000000811107825 */ /* 0x000fc800078e0008 */
[----:B------:R-:W-:-:S04]  /*0390*/  IMAD.WIDE.U32 R18, R19, 0x10, R8 ;  /* 0x0000001013127825 */ /* 0x000fc800078e0008 */
[----:B0-----:R-:W-:-:S07]  /*03a0*/  IMAD.WIDE.U32 R20, R21, 0x18, R8 ;  /* 0x0000001815147825 */ /* 0x001fce00078e0008 */
.L_x_33:
[C---:B0-----:R-:W-:Y:S01]  /*03b0*/  IMAD.SHL.U32 R2, R6.reuse, 0x8, RZ ;  /* 0x0000000806027824 */ /* 0x041fe200078e00ff */
[----:B------:R-:W-:-:S04]  /*03c0*/  SHF.L.U64.HI R3, R6, 0x3, R35 ;  /* 0x0000000306037819 */ /* 0x000fc80000010223 */
[----:B------:R-:W-:-:S04]  /*03d0*/  IADD3 R2, P2, PT, R2, UR6, RZ ;  /* 0x0000000602027c10 */ /* 0x000fc8000ff5e0ff */
[----:B------:R-:W-:-:S05]  /*03e0*/  IADD3.X R3, PT, PT, R3, UR7, RZ, P2, !PT ;  /* 0x0000000703037c10 */ /* 0x000fca00097fe4ff */
[----:B------:R-:W2:Y:S01]  /*03f0*/  @!P0 LDG.E.64 R22, desc[UR12][R2.64] ;  /* 0x0000000c02168981 */ /* 0x000ea2000c1e1b00 */
[----:B------:R-:W-:Y:S01]  /*0400*/  UIADD3 UR8, UPT, UPT, UR8, 0x4, URZ ;  /* 0x0000000408087890 */ /* 0x000fe2000fffe0ff */
[----:B------:R-:W-:Y:S01]  /*0410*/  IADD3 R26, P2, PT, R8, UR6, RZ ;  /* 0x00000006081a7c10 */ /* 0x000fe2000ff5e0ff */
[----:B------:R-:W-:Y:S02]  /*0420*/  BSSY.RECONVERGENT B0, `(.L_x_19) ;  /* 0x000000a000007945 */ /* 0x000fe40003800200 */
[----:B------:R-:W-:Y:S01]  /*0430*/  UISETP.NE.AND UP0, UPT, UR8, URZ, UPT ;  /* 0x000000ff0800728c */ /* 0x000fe2000bf05270 */
[----:B------:R-:W-:Y:S01]  /*0440*/  IADD3.X R27, PT, PT, R9, UR7, RZ, P2, !PT ;  /* 0x00000007091b7c10 */ /* 0x000fe200097fe4ff */
[----:B--2---:R0:W-:Y:S01]  /*0450*/  @!P0 STS.64 [R32], R22 ;  /* 0x0000001620008388 */ /* 0x0041e20000000a00 */
[----:B------:R-:W-:Y:S06]  /*0460*/  BAR.SYNC.DEFER_BLOCKING 0x0 ;  /* 0x0000000000007b1d */ /* 0x000fec0000010000 */
[----:B------:R-:W-:Y:S05]  /*0470*/  @P1 BRA `(.L_x_20) ;  /* 0x0000000000101947 */ /* 0x000fea0003800000 */
[----:B0-----:R-:W2:Y:S04]  /*0480*/  LDG.E.64 R22, desc[UR12][R26.64] ;  /* 0x0000000c1a167981 */ /* 0x001ea8000c1e1b00 */
[----:B------:R-:W2:Y:S02]  /*0490*/  LDS.64 R24, [R0] ;  /* 0x0000000000187984 */ /* 0x000ea40000000a00 */
[----:B--2---:R-:W-:-:S07]  /*04a0*/  DADD R22, R22, R24 ;  /* 0x0000000016167229 */ /* 0x004fce0000000018 */
[----:B------:R1:W-:Y:S04]  /*04b0*/  STS.64 [R0], R22 ;  /* 0x0000001600007388 */ /* 0x0003e80000000a00 */
.L_x_20:
[----:B------:R-:W-:Y:S05]  /*04c0*/  BSYNC.RECONVERGENT B0 ;  /* 0x0000000000007941 */ /* 0x000fea0003800200 */
.L_x_19:
[----:B------:R-:W-:Y:S01]  /*04d0*/  BAR.SYNC.DEFER_BLOCKING 0x0 ;  /* 0x0000000000007b1d */ /* 0x000fe20000010000 */
[----:B01----:R-:W-:Y:S02]  /*04e0*/  IADD3 R22, P2, PT, R10, UR6, RZ ;  /* 0x000000060a167c10 */ /* 0x003fe4000ff5e0ff */
[----:B------:R-:W-:Y:S02]  /*04f0*/  IADD3 R24, P3, PT, R16, UR6, RZ ;  /* 0x0000000610187c10 */ /* 0x000fe4000ff7e0ff */
[----:B------:R-:W-:Y:S01]  /*0500*/  IADD3.X R23, PT, PT, R11, UR7, RZ, P2, !PT ;  /* 0x000000070b177c10 */ /* 0x000fe200097fe4ff */
[----:B------:R-:W-:Y:S01]  /*0510*/  BSSY.RECONVERGENT B0, `(.L_x_21) ;  /* 0x000000a000007945 */ /* 0x000fe20003800200 */
[----:B------:R-:W-:Y:S01]  /*0520*/  IADD3.X R25, PT, PT, R17, UR7, RZ, P3, !PT ;  /* 0x0000000711197c10 */ /* 0x000fe20009ffe4ff */
[----:B------:R-:W0:Y:S04]  /*0530*/  @!P0 LDS.64 R30, [R32] ;  /* 0x00000000201e8984 */ /* 0x000e280000000a00 */
[----:B------:R-:W1:Y:S04]  /*0540*/  @!P1 LDS.64 R28, [R0] ;  /* 0x00000000001c9984 */ /* 0x000e680000000a00 */
[----:B0-----:R0:W-:Y:S04]  /*0550*/  @!P0 STG.E.64 desc[UR12][R2.64], R30 ;  /* 0x0000001e02008986 */ /* 0x0011e8000c101b0c */
[----:B-1----:R0:W-:Y:S01]  /*0560*/  @!P1 STG.E.64 desc[UR12][R26.64], R28 ;  /* 0x0000001c1a009986 */ /* 0x0021e2000c101b0c */
[----:B------:R-:W-:Y:S06]  /*0570*/  BAR.SYNC.DEFER_BLOCKING 0x0 ;  /* 0x0000000000007b1d */ /* 0x000fec0000010000 */
[----:B------:R-:W-:Y:S05]  /*0580*/  @P0 BRA `(.L_x_22) ;  /* 0x0000000000080947 */ /* 0x000fea0003800000 */
[----:B0-----:R-:W2:Y:S04]  /*0590*/  LDG.E.64 R2, desc[UR12][R22.64] ;  /* 0x0000000c16027981 */ /* 0x001ea8000c1e1b00 */
[----:B--2---:R1:W-:Y:S02]  /*05a0*/  STS.64 [R32], R2 ;  /* 0x0000000220007388 */ /* 0x0043e40000000a00 */
.L_x_22:
[----:B------:R-:W-:Y:S05]  /*05b0*/  BSYNC.RECONVERGENT B0 ;  /* 0x0000000000007941 */ /* 0x000fea0003800200 */
.L_x_21:
[----:B------:R-:W-:Y:S06]  /*05c0*/  BAR.SYNC.DEFER_BLOCKING 0x0 ;  /* 0x0000000000007b1d */ /* 0x000fec0000010000 */
[----:B------:R-:W-:Y:S04]  /*05d0*/  BSSY.RECONVERGENT B0, `(.L_x_23) ;  /* 0x0000006000007945 */ /* 0x000fe80003800200 */
[----:B------:R-:W-:Y:S05]  /*05e0*/  @P1 BRA `(.L_x_24) ;  /* 0x0000000000101947 */ /* 0x000fea0003800000 */
[----:B01----:R-:W2:Y:S04]  /*05f0*/  LDG.E.64 R2, desc[UR12][R24.64] ;  /* 0x0000000c18027981 */ /* 0x003ea8000c1e1b00 */
[----:B------:R-:W2:Y:S02]  /*0600*/  LDS.64 R26, [R0] ;  /* 0x00000000001a7984 */ /* 0x000ea40000000a00 */
[----:B--2---:R-:W-:-:S07]  /*0610*/  DADD R2, R2, R26 ;  /* 0x0000000002027229 */ /* 0x004fce000000001a */
[----:B------:R2:W-:Y:S04]  /*0620*/  STS.64 [R0], R2 ;  /* 0x0000000200007388 */ /* 0x0005e80000000a00 */
.L_x_24:
[----:B------:R-:W-:Y:S05]  /*0630*/  BSYNC.RECONVERGENT B0 ;  /* 0x0000000000007941 */ /* 0x000fea0003800200 */
.L_x_23:
[----:B------:R-:W-:Y:S01]  /*0640*/  BAR.SYNC.DEFER_BLOCKING 0x0 ;  /* 0x0000000000007b1d */ /* 0x000fe20000010000 */
[----:B012---:R-:W-:Y:S02]  /*0650*/  IADD3 R2, P2, PT, R12, UR6, RZ ;  /* 0x000000060c027c10 */ /* 0x007fe4000ff5e0ff */
        /* <DEDUP_REMOVED lines=12> */
.L_x_26:
[----:B------:R-:W-:Y:S05]  /*0720*/  BSYNC.RECONVERGENT B0 ;  /* 0x0000000000007941 */ /* 0x000fea0003800200 */
.L_x_25:
[----:B------:R-:W-:Y:S06]  /*0730*/  BAR.SYNC.DEFER_BLOCKING 0x0 ;  /* 0x0000000000007b1d */ /* 0x000fec0000010000 */
[----:B------:R-:W-:Y:S04]  /*0740*/  BSSY.RECONVERGENT B0, `(.L_x_27) ;  /* 0x0000006000007945 */ /* 0x000fe80003800200 */
[----:B------:R-:W-:Y:S05]  /*0750*/  @P1 BRA `(.L_x_28) ;  /* 0x0000000000101947 */ /* 0x000fea0003800000 */
[----:B01----:R-:W2:Y:S04]  /*0760*/  LDG.E.64 R22, desc[UR12][R26.64] ;  /* 0x0000000c1a167981 */ /* 0x003ea8000c1e1b00 */
[----:B------:R-:W2:Y:S02]  /*0770*/  LDS.64 R24, [R0] ;  /* 0x0000000000187984 */ /* 0x000ea40000000a00 */
[----:B--2---:R-:W-:-:S07]  /*0780*/  DADD R22, R22, R24 ;  /* 0x0000000016167229 */ /* 0x004fce0000000018 */
[----:B------:R2:W-:Y:S04]  /*0790*/  STS.64 [R0], R22 ;  /* 0x0000001600007388 */ /* 0x0005e80000000a00 */
.L_x_28:
[----:B------:R-:W-:Y:S05]  /*07a0*/  BSYNC.RECONVERGENT B0 ;  /* 0x0000000000007941 */ /* 0x000fea0003800200 */
.L_x_27:
[----:B------:R-:W-:Y:S01]  /*07b0*/  BAR.SYNC.DEFER_BLOCKING 0x0 ;  /* 0x0000000000007b1d */ /* 0x000fe20000010000 */
[----:B012---:R-:W-:-:S04]  /*07c0*/  IADD3 R22, P2, PT, R14, UR6, RZ ;  /* 0x000000060e167c10 */ /* 0x007fc8000ff5e0ff */
[----:B------:R-:W-:Y:S01]  /*07d0*/  IADD3.X R23, PT, PT, R15, UR7, RZ, P2, !PT ;  /* 0x000000070f177c10 */ /* 0x000fe200097fe4ff */
[----:B------:R-:W-:Y:S01]  /*07e0*/  BSSY.RECONVERGENT B0, `(.L_x_29) ;  /* 0x0000009000007945 */ /* 0x000fe20003800200 */
        /* <DEDUP_REMOVED lines=8> */
.L_x_30:
[----:B------:R-:W-:Y:S05]  /*0870*/  BSYNC.RECONVERGENT B0 ;  /* 0x0000000000007941 */ /* 0x000fea0003800200 */
.L_x_29:
[----:B------:R-:W-:Y:S01]  /*0880*/  BAR.SYNC.DEFER_BLOCKING 0x0 ;  /* 0x0000000000007b1d */ /* 0x000fe20000010000 */
[----:B01----:R-:W-:-:S04]  /*0890*/  IADD3 R2, P2, PT, R20, UR6, RZ ;  /* 0x0000000614027c10 */ /* 0x003fc8000ff5e0ff */
[----:B------:R-:W-:Y:S01]  /*08a0*/  IADD3.X R3, PT, PT, R21, UR7, RZ, P2, !PT ;  /* 0x0000000715037c10 */ /* 0x000fe200097fe4ff */
[----:B------:R-:W-:Y:S04]  /*08b0*/  BSSY.RECONVERGENT B0, `(.L_x_31) ;  /* 0x0000006000007945 */ /* 0x000fe80003800200 */
[----:B------:R-:W-:Y:S05]  /*08c0*/  @P1 BRA `(.L_x_32) ;  /* 0x0000000000101947 */ /* 0x000fea0003800000 */
[----:B------:R-:W2:Y:S04]  /*08d0*/  LDG.E.64 R24, desc[UR12][R2.64] ;  /* 0x0000000c02187981 */ /* 0x000ea8000c1e1b00 */
[----:B------:R-:W2:Y:S02]  /*08e0*/  LDS.64 R26, [R0] ;  /* 0x00000000001a7984 */ /* 0x000ea40000000a00 */
[----:B--2---:R-:W-:-:S07]  /*08f0*/  DADD R24, R24, R26 ;  /* 0x0000000018187229 */ /* 0x004fce000000001a */
[----:B------:R0:W-:Y:S04]  /*0900*/  STS.64 [R0], R24 ;  /* 0x0000001800007388 */ /* 0x0001e80000000a00 */
.L_x_32:
[----:B------:R-:W-:Y:S05]  /*0910*/  BSYNC.RECONVERGENT B0 ;  /* 0x0000000000007941 */ /* 0x000fea0003800200 */
.L_x_31:
[----:B------:R-:W-:Y:S01]  /*0920*/  BAR.SYNC.DEFER_BLOCKING 0x0 ;  /* 0x0000000000007b1d */ /* 0x000fe20000010000 */
[----:B------:R-:W-:-:S05]  /*0930*/  UIMAD.WIDE.U32 UR6, UR14, 0x20, UR6 ;  /* 0x000000200e0678a5 */ /* 0x000fca000f8e0006 */
[----:B0-----:R-:W0:Y:S04]  /*0940*/  @!P0 LDS.64 R24, [R32] ;  /* 0x0000000020188984 */ /* 0x001e280000000a00 */
[----:B------:R-:W1:Y:S04]  /*0950*/  @!P1 LDS.64 R26, [R0] ;  /* 0x00000000001a9984 */ /* 0x000e680000000a00 */
[----:B0-----:R0:W-:Y:S04]  /*0960*/  @!P0 STG.E.64 desc[UR12][R22.64], R24 ;  /* 0x0000001816008986 */ /* 0x0011e8000c101b0c */
[----:B-1----:R0:W-:Y:S01]  /*0970*/  @!P1 STG.E.64 desc[UR12][R2.64], R26 ;  /* 0x0000001a02009986 */ /* 0x0021e2000c101b0c */
[----:B------:R-:W-:Y:S06]  /*0980*/  BAR.SYNC.DEFER_BLOCKING 0x0 ;  /* 0x0000000000007b1d */ /* 0x000fec0000010000 */
[----:B------:R-:W-:Y:S05]  /*0990*/  BRA.U UP0, `(.L_x_33) ;  /* 0xfffffff900847547 */ /* 0x000fea000b83ffff */
.L_x_18:
[----:B------:R-:W1:Y:S02]  /*09a0*/  LDCU UR5, c[0x0][0x38c] ;  /* 0x00007180ff0577ac */ /* 0x000e640008000800 */
[----:B-1----:R-:W-:-:S06]  /*09b0*/  ULOP3.LUT UR5, UR5, 0x3, URZ, 0xc0, !UPT ;  /* 0x0000000305057892 */ /* 0x002fcc000f8ec0ff */
[----:B------:R-:W-:-:S13]  /*09c0*/  ISETP.NE.AND P2, PT, RZ, UR5, PT ;  /* 0x00000005ff007c0c */ /* 0x000fda000bf45270 */
[----:B------:R-:W-:Y:S05]  /*09d0*/  @!P2 EXIT ;  /* 0x000000000000a94d */ /* 0x000fea0003800000 */
[----:B------:R-:W1:Y:S01]  /*09e0*/  LDCU.64 UR10, c[0x0][0x380] ;  /* 0x00007000ff0a77ac */ /* 0x000e620008000a00 */
[----:B------:R-:W-:Y:S02]  /*09f0*/  SHF.L.U64.HI R33, R4, 0x3, R33 ;  /* 0x0000000304217819 */ /* 0x000fe40000010221 */
[----:B------:R-:W-:Y:S01]  /*0a00*/  SHF.L.U64.HI R35, R6, 0x3, R35 ;  /* 0x0000000306237819 */ /* 0x000fe20000010223 */
[----:B------:R-:W-:Y:S02]  /*0a10*/  UIMAD.WIDE.U32 UR6, UR4, UR14, URZ ;  /* 0x0000000e040672a5 */ /* 0x000fe4000f8e00ff */
[----:B------:R-:W-:Y:S02]  /*0a20*/  UIADD3 UR8, UPT, UPT, -UR5, URZ, URZ ;  /* 0x000000ff05087290 */ /* 0x000fe4000fffe1ff */
[----:B-1----:R-:W-:-:S04]  /*0a30*/  ULEA UR9, UP0, UR6, UR10, 0x3 ;  /* 0x0000000a06097291 */ /* 0x002fc8000f8018ff */
[----:B------:R-:W-:-:S12]  /*0a40*/  ULEA.HI.X UR5, UR6, UR11, UR7, 0x3, UP0 ;  /* 0x0000000b06057291 */ /* 0x000fd800080f1c07 */
.L_x_36:
[----:B--2---:R-:W-:-:S04]  /*0a50*/  LEA R10, P2, R6, UR9, 0x3 ;  /* 0x00000009060a7c11 */ /* 0x004fc8000f8418ff */
[----:B------:R-:W-:-:S05]  /*0a60*/  IADD3.X R11, PT, PT, R35, UR5, RZ, P2, !PT ;  /* 0x00000005230b7c10 */ /* 0x000fca00097fe4ff */
[----:B0-----:R-:W2:Y:S01]  /*0a70*/  @!P0 LDG.E.64 R2, desc[UR12][R10.64] ;  /* 0x0000000c0a028981 */ /* 0x001ea2000c1e1b00 */
[----:B------:R-:W-:Y:S01]  /*0a80*/  UIADD3 UR8, UPT, UPT, UR8, 0x1, URZ ;  /* 0x0000000108087890 */ /* 0x000fe2000fffe0ff */
[----:B------:R-:W-:Y:S01]  /*0a90*/  LEA R12, P2, R4, UR9, 0x3 ;  /* 0x00000009040c7c11 */ /* 0x000fe2000f8418ff */
        /* <DEDUP_REMOVED lines=10> */
.L_x_35:
[----:B------:R-:W-:Y:S05]  /*0b40*/  BSYNC.RECONVERGENT B0 ;  /* 0x0000000000007941 */ /* 0x000fea0003800200 */
.L_x_34:
[----:B------:R-:W-:Y:S06]  /*0b50*/  BAR.SYNC.DEFER_BLOCKING 0x0 ;  /* 0x0000000000007b1d */ /* 0x000fec0000010000 */
[----:B------:R-:W-:Y:S02]  /*0b60*/  UMOV UR4, UR9 ;  /* 0x0000000900047c82 */ /* 0x000fe40008000000 */
[----:B------:R-:W-:-:S07]  /*0b70*/  UIMAD.WIDE.U32 UR4, UR14, 0x8, UR4 ;  /* 0x000000080e0478a5 */ /* 0x000fce000f8e0004 */
[----:B------:R-:W-:Y:S01]  /*0b80*/  UMOV UR9, UR4 ;  /* 0x0000000400097c82 */ /* 0x000fe20008000000 */
[----:B01----:R-:W0:Y:S04]  /*0b90*/  @!P0 LDS.64 R2, [R32] ;  /* 0x0000000020028984 */ /* 0x003e280000000a00 */
[----:B------:R-:W1:Y:S04]  /*0ba0*/  @!P1 LDS.64 R8, [R0] ;  /* 0x0000000000089984 */ /* 0x000e680000000a00 */
[----:B0-----:R2:W-:Y:S04]  /*0bb0*/  @!P0 STG.E.64 desc[UR12][R10.64], R2 ;  /* 0x000000020a008986 */ /* 0x0015e8000c101b0c */
[----:B-1----:R2:W-:Y:S01]  /*0bc0*/  @!P1 STG.E.64 desc[UR12][R12.64], R8 ;  /* 0x000000080c009986 */ /* 0x0025e2000c101b0c */
[----:B------:R-:W-:Y:S06]  /*0bd0*/  BAR.SYNC.DEFER_BLOCKING 0x0 ;  /* 0x0000000000007b1d */ /* 0x000fec0000010000 */
[----:B------:R-:W-:Y:S05]  /*0be0*/  BRA.U UP0, `(.L_x_36) ;  /* 0xfffffffd00987547 */ /* 0x000fea000b83ffff */
[----:B------:R-:W-:Y:S05]  /*0bf0*/  EXIT ;  /* 0x000000000000794d */ /* 0x000fea0003800000 */
.L_x_37:
        /* <DEDUP_REMOVED lines=16> */
.L_x_39:


//--------------------- .nv.shared._Z15_transpose_zsumPdii --------------------------
	.section	.nv.shared._Z15_transpose_zsumPdii,"aw",@nobits
	.sectionflags	@""
	.align	8
.nv.shared._Z15_transpose_zsumPdii:
	.zero		5120


//--------------------- .nv.shared.reserved.0     --------------------------
	.section	.nv.shared.reserved.0,"aw",@nobits
	.weak		__nv_reservedSMEM_offset_0_alias
	.size		__nv_reservedSMEM_offset_0_alias, 0, 64
	.other		__nv_reservedSMEM_offset_0_alias,@"STO_CUDA_RESERVED_SHARED STV_DEFAULT"
__nv_reservedSMEM_offset_0_alias:
	.zero		0
	.zero		64


//--------------------- .nv.shared._Z15_transpose_dsumPdii --------------------------
	.section	.nv.shared._Z15_transpose_dsumPdii,"aw",@nobits
	.sectionflags	@""
	.align	8
.nv.shared._Z15_transpose_dsumPdii:
	.zero		3072


//--------------------- .nv.constant0._Z15_transpose_zsumPdii --------------------------
	.section	.nv.constant0._Z15_transpose_zsumPdii,"a",@progbits
	.sectionflags	@""
	.align	4
.nv.constant0._Z15_transpose_zsumPdii:
	.zero		912


//--------------------- .nv.constant0._Z15_transpose_dsumPdii --------------------------
	.section	.nv.constant0._Z15_transpose_dsumPdii,"a",@progbits
	.sectionflags	@""
	.align	4
.nv.constant0._Z15_transpose_dsumPdii:
	.zero		912


//--------------------- SYMBOLS --------------------------

	.type		.nv.reservedSmem.offset0,@object
	.size		.nv.reservedSmem.offset0,0x4
	.type		.nv.reservedSmem.cap,@object
	.size		.nv.reservedSmem.cap,0x4
